	.target	sm_100a

	.elftype	@"ET_EXEC"


//--------------------- .note.nv.tkinfo           --------------------------
	.section	.note.nv.tkinfo,"",@"SHT_NOTE"
	.sectionflags	@"SHF_NOTE_NV_TKINFO"
	.tkinfo
        /*0018*/ 	.word	0x00000002
        /*0030*/ 	.string	""
        /*0030*/ 	.string	"ptxas"
        /*0030*/ 	.string	"Cuda compilation tools, release 13.0, V13.0.88"
        /*0030*/ 	.string	"Build cuda_13.0.r13.0/compiler.36424714_0"
        /*0030*/ 	.string	"-arch sm_100a -m 64 "



//--------------------- .note.nv.cuinfo           --------------------------
	.section	.note.nv.cuinfo,"",@"SHT_NOTE"
	.sectionflags	@"SHF_NOTE_NV_CUINFO"
        /*0018*/ 	.short	0x0002
        /*001a*/ 	.short	0x0064
        /*001c*/ 	.short	0x0082
	.zero		2


//--------------------- .nv.info                  --------------------------
	.section	.nv.info,"",@"SHT_CUDA_INFO"
	.align	4


	//----- nvinfo : EIATTR_REGCOUNT
	.align		4
        /*0000*/ 	.byte	0x04, 0x2f
        /*0002*/ 	.short	(.L_19 - .L_18)
	.align		4
.L_18:
        /*0004*/ 	.word	index@(_ZN7cutlass13device_kernelINS_4gemm6kernel13GemmUniversalIN4cute5tupleIJiiiiEEENS1_10collective13CollectiveMmaINS1_35MainloopSm100TmaUmmaWarpSpecializedILi24ELi2ELi4ENS5_IJNS4_1CILi1EEESB_SB_EEEEENS5_IJNSA_ILi128EEESE_NSA_ILi32EEEEEENS_12float_e5m2_tENS5_IJlSB_lEEESH_SI_NS4_8TiledMMAINS4_8MMA_AtomIJNS4_10MMA_TraitsINS4_19SM100_MMA_F8F6F4_SSEJSH_SH_fSE_SE_NS4_17integral_constantINS4_4UMMA5MajorELSP_0EEESQ_NSN_INSO_7ScaleInELSR_0EEESS_EEEEEENS4_6LayoutISC_NS5_IJNSA_ILi0EEESW_SW_EEEEENS5_IJNS4_10UnderscoreESZ_SZ_EEEEENS4_13SM90_TMA_LOADENS4_14ComposedLayoutINS4_7SwizzleILi1ELi4ELi3EEENS4_18smem_ptr_flag_bitsILi8EEENSV_INS5_IJNSA_ILi8EEESF_EEENS5_IJSF_SB_EEEEEEEvNS4_8identityES12_S1C_vS1D_EENS_8epilogue10collective18CollectiveEpilogueINS1F_23Sm100TmaWarpSpecializedILi2ELi2ELi64ELb0ELb0EEEJSG_NS5_IJNSV_ISE_SB_EENSV_INSA_ILi64EEESB_EEEEESH_SI_SH_SI_NS1F_6fusion15FusionCallbacksIS1J_NS1O_17LinearCombinationISH_fSH_fLNS_15FloatRoundStyleE2EEESG_S1N_JEEENS4_5SM1004TMEM4LOAD26SM100_TMEM_LOAD_32dp32b64xES12_NS13_INS14_ILi2ELi4ELi3EEES17_NSV_INS5_IJS18_S1L_EEENS5_IJS1L_SB_EEEEEEENS4_39AutoVectorizingCopyWithAssumedAlignmentILi128EEENS4_14SM90_TMA_STOREES22_S24_S24_EEEvvEEEEvNT_6ParamsE)
        /*0008*/ 	.word	0x000000e0


	//----- nvinfo : EIATTR_FRAME_SIZE
	.align		4
.L_19:
        /*000c*/ 	.byte	0x04, 0x11
        /*000e*/ 	.short	(.L_21 - .L_20)
	.align		4
.L_20:
        /*0010*/ 	.word	index@($__internal_2_$__cuda_sm10x_tcgen05_guardrail_trap_unallocated_columns_being_dealloced)
        /*0014*/ 	.word	0x00000000


	//----- nvinfo : EIATTR_FRAME_SIZE
	.align		4
.L_21:
        /*0018*/ 	.byte	0x04, 0x11
        /*001a*/ 	.short	(.L_23 - .L_22)
	.align		4
.L_22:
        /*001c*/ 	.word	index@($__internal_1_$__cuda_sm10x_tcgen05_guardrail_trap_phase_invalid_during_alloc)
        /*0020*/ 	.word	0x00000000


	//----- nvinfo : EIATTR_FRAME_SIZE
	.align		4
.L_23:
        /*0024*/ 	.byte	0x04, 0x11
        /*0026*/ 	.short	(.L_25 - .L_24)
	.align		4
.L_24:
        /*0028*/ 	.word	index@($__internal_0_$__cuda_sm10x_tcgen05_guardrail_trap_col_being_dealloced_not_returned_by_alloc)
        /*002c*/ 	.word	0x00000000


	//----- nvinfo : EIATTR_FRAME_SIZE
	.align		4
.L_25:
        /*0030*/ 	.byte	0x04, 0x11
        /*0032*/ 	.short	(.L_27 - .L_26)
	.align		4
.L_26:
        /*0034*/ 	.word	index@(_ZN7cutlass13device_kernelINS_4gemm6kernel13GemmUniversalIN4cute5tupleIJiiiiEEENS1_10collective13CollectiveMmaINS1_35MainloopSm100TmaUmmaWarpSpecializedILi24ELi2ELi4ENS5_IJNS4_1CILi1EEESB_SB_EEEEENS5_IJNSA_ILi128EEESE_NSA_ILi32EEEEEENS_12float_e5m2_tENS5_IJlSB_lEEESH_SI_NS4_8TiledMMAINS4_8MMA_AtomIJNS4_10MMA_TraitsINS4_19SM100_MMA_F8F6F4_SSEJSH_SH_fSE_SE_NS4_17integral_constantINS4_4UMMA5MajorELSP_0EEESQ_NSN_INSO_7ScaleInELSR_0EEESS_EEEEEENS4_6LayoutISC_NS5_IJNSA_ILi0EEESW_SW_EEEEENS5_IJNS4_10UnderscoreESZ_SZ_EEEEENS4_13SM90_TMA_LOADENS4_14ComposedLayoutINS4_7SwizzleILi1ELi4ELi3EEENS4_18smem_ptr_flag_bitsILi8EEENSV_INS5_IJNSA_ILi8EEESF_EEENS5_IJSF_SB_EEEEEEEvNS4_8identityES12_S1C_vS1D_EENS_8epilogue10collective18CollectiveEpilogueINS1F_23Sm100TmaWarpSpecializedILi2ELi2ELi64ELb0ELb0EEEJSG_NS5_IJNSV_ISE_SB_EENSV_INSA_ILi64EEESB_EEEEESH_SI_SH_SI_NS1F_6fusion15FusionCallbacksIS1J_NS1O_17LinearCombinationISH_fSH_fLNS_15FloatRoundStyleE2EEESG_S1N_JEEENS4_5SM1004TMEM4LOAD26SM100_TMEM_LOAD_32dp32b64xES12_NS13_INS14_ILi2ELi4ELi3EEES17_NSV_INS5_IJS18_S1L_EEENS5_IJS1L_SB_EEEEEEENS4_39AutoVectorizingCopyWithAssumedAlignmentILi128EEENS4_14SM90_TMA_STOREES22_S24_S24_EEEvvEEEEvNT_6ParamsE)
        /*0038*/ 	.word	0x00000000


	//----- nvinfo : EIATTR_MIN_STACK_SIZE
	.align		4
.L_27:
        /*003c*/ 	.byte	0x04, 0x12
        /*003e*/ 	.short	(.L_29 - .L_28)
	.align		4
.L_28:
        /*0040*/ 	.word	index@(_ZN7cutlass13device_kernelINS_4gemm6kernel13GemmUniversalIN4cute5tupleIJiiiiEEENS1_10collective13CollectiveMmaINS1_35MainloopSm100TmaUmmaWarpSpecializedILi24ELi2ELi4ENS5_IJNS4_1CILi1EEESB_SB_EEEEENS5_IJNSA_ILi128EEESE_NSA_ILi32EEEEEENS_12float_e5m2_tENS5_IJlSB_lEEESH_SI_NS4_8TiledMMAINS4_8MMA_AtomIJNS4_10MMA_TraitsINS4_19SM100_MMA_F8F6F4_SSEJSH_SH_fSE_SE_NS4_17integral_constantINS4_4UMMA5MajorELSP_0EEESQ_NSN_INSO_7ScaleInELSR_0EEESS_EEEEEENS4_6LayoutISC_NS5_IJNSA_ILi0EEESW_SW_EEEEENS5_IJNS4_10UnderscoreESZ_SZ_EEEEENS4_13SM90_TMA_LOADENS4_14ComposedLayoutINS4_7SwizzleILi1ELi4ELi3EEENS4_18smem_ptr_flag_bitsILi8EEENSV_INS5_IJNSA_ILi8EEESF_EEENS5_IJSF_SB_EEEEEEEvNS4_8identityES12_S1C_vS1D_EENS_8epilogue10collective18CollectiveEpilogueINS1F_23Sm100TmaWarpSpecializedILi2ELi2ELi64ELb0ELb0EEEJSG_NS5_IJNSV_ISE_SB_EENSV_INSA_ILi64EEESB_EEEEESH_SI_SH_SI_NS1F_6fusion15FusionCallbacksIS1J_NS1O_17LinearCombinationISH_fSH_fLNS_15FloatRoundStyleE2EEESG_S1N_JEEENS4_5SM1004TMEM4LOAD26SM100_TMEM_LOAD_32dp32b64xES12_NS13_INS14_ILi2ELi4ELi3EEES17_NSV_INS5_IJS18_S1L_EEENS5_IJS1L_SB_EEEEEEENS4_39AutoVectorizingCopyWithAssumedAlignmentILi128EEENS4_14SM90_TMA_STOREES22_S24_S24_EEEvvEEEEvNT_6ParamsE)
        /*0044*/ 	.word	0x00000000
.L_29:


//--------------------- .nv.compat                --------------------------
	.section	.nv.compat,"",@"SHT_CUDA_COMPAT_INFO"
	.align	4
        /*0000*/ 	.byte	0x02, 0x09, 0x01, 0x00, 0x02, 0x02, 0x02, 0x00, 0x02, 0x05, 0x05, 0x00, 0x03, 0x07, 0x01, 0x01
        /*0010*/ 	.byte	0x02, 0x03, 0x01, 0x00, 0x02, 0x06, 0x01, 0x00, 0x04, 0x0b, 0x08, 0x00, 0x09, 0x00, 0x00, 0x00
        /*0020*/ 	.byte	0x00, 0x00, 0x00, 0x00


//--------------------- .nv.info._ZN7cutlass13device_kernelINS_4gemm6kernel13GemmUniversalIN4cute5tupleIJiiiiEEENS1_10collective13CollectiveMmaINS1_35MainloopSm100TmaUmmaWarpSpecializedILi24ELi2ELi4ENS5_IJNS4_1CILi1EEESB_SB_EEEEENS5_IJNSA_ILi128EEESE_NSA_ILi32EEEEEENS_12float_e5m2_tENS5_IJlSB_lEEESH_SI_NS4_8TiledMMAINS4_8MMA_AtomIJNS4_10MMA_TraitsINS4_19SM100_MMA_F8F6F4_SSEJSH_SH_fSE_SE_NS4_17integral_constantINS4_4UMMA5MajorELSP_0EEESQ_NSN_INSO_7ScaleInELSR_0EEESS_EEEEEENS4_6LayoutISC_NS5_IJNSA_ILi0EEESW_SW_EEEEENS5_IJNS4_10UnderscoreESZ_SZ_EEEEENS4_13SM90_TMA_LOADENS4_14ComposedLayoutINS4_7SwizzleILi1ELi4ELi3EEENS4_18smem_ptr_flag_bitsILi8EEENSV_INS5_IJNSA_ILi8EEESF_EEENS5_IJSF_SB_EEEEEEEvNS4_8identityES12_S1C_vS1D_EENS_8epilogue10collective18CollectiveEpilogueINS1F_23Sm100TmaWarpSpecializedILi2ELi2ELi64ELb0ELb0EEEJSG_NS5_IJNSV_ISE_SB_EENSV_INSA_ILi64EEESB_EEEEESH_SI_SH_SI_NS1F_6fusion15FusionCallbacksIS1J_NS1O_17LinearCombinationISH_fSH_fLNS_15FloatRoundStyleE2EEESG_S1N_JEEENS4_5SM1004TMEM4LOAD26SM100_TMEM_LOAD_32dp32b64xES12_NS13_INS14_ILi2ELi4ELi3EEES17_NSV_INS5_IJS18_S1L_EEENS5_IJS1L_SB_EEEEEEENS4_39AutoVectorizingCopyWithAssumedAlignmentILi128EEENS4_14SM90_TMA_STOREES22_S24_S24_EEEvvEEEEvNT_6ParamsE --------------------------
	.section	.nv.info._ZN7cutlass13device_kernelINS_4gemm6kernel13GemmUniversalIN4cute5tupleIJiiiiEEENS1_10collective13CollectiveMmaINS1_35MainloopSm100TmaUmmaWarpSpecializedILi24ELi2ELi4ENS5_IJNS4_1CILi1EEESB_SB_EEEEENS5_IJNSA_ILi128EEESE_NSA_ILi32EEEEEENS_12float_e5m2_tENS5_IJlSB_lEEESH_SI_NS4_8TiledMMAINS4_8MMA_AtomIJNS4_10MMA_TraitsINS4_19SM100_MMA_F8F6F4_SSEJSH_SH_fSE_SE_NS4_17integral_constantINS4_4UMMA5MajorELSP_0EEESQ_NSN_INSO_7ScaleInELSR_0EEESS_EEEEEENS4_6LayoutISC_NS5_IJNSA_ILi0EEESW_SW_EEEEENS5_IJNS4_10UnderscoreESZ_SZ_EEEEENS4_13SM90_TMA_LOADENS4_14ComposedLayoutINS4_7SwizzleILi1ELi4ELi3EEENS4_18smem_ptr_flag_bitsILi8EEENSV_INS5_IJNSA_ILi8EEESF_EEENS5_IJSF_SB_EEEEEEEvNS4_8identityES12_S1C_vS1D_EENS_8epilogue10collective18CollectiveEpilogueINS1F_23Sm100TmaWarpSpecializedILi2ELi2ELi64ELb0ELb0EEEJSG_NS5_IJNSV_ISE_SB_EENSV_INSA_ILi64EEESB_EEEEESH_SI_SH_SI_NS1F_6fusion15FusionCallbacksIS1J_NS1O_17LinearCombinationISH_fSH_fLNS_15FloatRoundStyleE2EEESG_S1N_JEEENS4_5SM1004TMEM4LOAD26SM100_TMEM_LOAD_32dp32b64xES12_NS13_INS14_ILi2ELi4ELi3EEES17_NSV_INS5_IJS18_S1L_EEENS5_IJS1L_SB_EEEEEEENS4_39AutoVectorizingCopyWithAssumedAlignmentILi128EEENS4_14SM90_TMA_STOREES22_S24_S24_EEEvvEEEEvNT_6ParamsE,"",@"SHT_CUDA_INFO"
	.sectionflags	@""
	.align	4


	//----- nvinfo : EIATTR_CUDA_API_VERSION
	.align		4
        /*0000*/ 	.byte	0x04, 0x37
        /*0002*/ 	.short	(.L_31 - .L_30)
.L_30:
        /*0004*/ 	.word	0x00000082


	//----- nvinfo : EIATTR_KPARAM_INFO
	.align		4
.L_31:
        /*0008*/ 	.byte	0x04, 0x17
        /*000a*/ 	.short	(.L_33 - .L_32)
.L_32:
        /*000c*/ 	.word	0x00000000
        /*0010*/ 	.short	0x0000
        /*0012*/ 	.short	0x0000
        /*0014*/ 	.byte	0x00, 0xf0, 0x01, 0x20


	//----- nvinfo : EIATTR_AT_ENTRY_FRAGMENTS
	.align		4
.L_33:
        /*0018*/ 	.byte	0x04, 0x4f
        /*001a*/ 	.short	(.L_35 - .L_34)


	//   ....[0]....
.L_34:
        /*001c*/ 	.word	0x00000006


	//----- nvinfo : EIATTR_RESERVED_SMEM_USED
	.align		4
.L_35:
        /*0020*/ 	.byte	0x01, 0x41
	.zero		2


	//----- nvinfo : EIATTR_SPARSE_MMA_MASK
	.align		4
        /*0024*/ 	.byte	0x03, 0x50
        /*0026*/ 	.short	0x0000


	//----- nvinfo : EIATTR_TCGEN05_1CTA_USED
	.align		4
        /*0028*/ 	.byte	0x01, 0x51
	.zero		2


	//----- nvinfo : EIATTR_MAXREG_COUNT
	.align		4
        /*002c*/ 	.byte	0x03, 0x1b
        /*002e*/ 	.short	0x00ff


	//----- nvinfo : EIATTR_NUM_BARRIERS
	.align		4
        /*0030*/ 	.byte	0x02, 0x4c
        /*0032*/ 	.byte	0x07
	.zero		1


	//----- nvinfo : EIATTR_EXTERNS
	.align		4
        /*0034*/ 	.byte	0x04, 0x0f
        /*0036*/ 	.short	(.L_37 - .L_36)


	//   ....[0]....
	.align		4
.L_36:
        /*0038*/ 	.word	index@(__assertfail)


	//----- nvinfo : EIATTR_MERCURY_ISA_VERSION
	.align		4
.L_37:
        /*003c*/ 	.byte	0x03, 0x5f
        /*003e*/ 	.short	0x0101


	//----- nvinfo : EIATTR_INT_WARP_WIDE_INSTR_OFFSETS
	.align		4
        /*0040*/ 	.byte	0x04, 0x31
        /*0042*/ 	.short	(.L_39 - .L_38)


	//   ....[0]....
.L_38:
        /*0044*/ 	.word	0x00002030


	//   ....[1]....
        /*0048*/ 	.word	0x00004470


	//   ....[2]....
        /*004c*/ 	.word	0x00004490


	//   ....[3]....
        /*0050*/ 	.word	0x000044c0


	//   ....[4]....
        /*0054*/ 	.word	0x00004df0


	//   ....[5]....
        /*0058*/ 	.word	0x00004e60


	//   ....[6]....
        /*005c*/ 	.word	0x00005040


	//   ....[7]....
        /*0060*/ 	.word	0x000051a0


	//----- nvinfo : EIATTR_COOP_GROUP_MASK_REGIDS
	.align		4
.L_39:
        /*0064*/ 	.byte	0x04, 0x29
        /*0066*/ 	.short	(.L_41 - .L_40)


	//   ....[0]....
.L_40:
        /*0068*/ 	.word	0xffffffff


	//   ....[1]....
        /*006c*/ 	.word	0xffffffff


	//   ....[2]....
        /*0070*/ 	.word	0xffffffff


	//   ....[3]....
        /*0074*/ 	.word	0xffffffff


	//   ....[4]....
        /*0078*/ 	.word	0xffffffff


	//   ....[5]....
        /*007c*/ 	.word	0xffffffff


	//   ....[6]....
        /*0080*/ 	.word	0xffffffff


	//   ....[7]....
        /*0084*/ 	.word	0xffffffff


	//   ....[8]....
        /*0088*/ 	.word	0xffffffff


	//   ....[9]....
        /*008c*/ 	.word	0xffffffff


	//   ....[10]....
        /*0090*/ 	.word	0xffffffff


	//   ....[11]....
        /*0094*/ 	.word	0xffffffff


	//   ....[12]....
        /*0098*/ 	.word	0xffffffff


	//----- nvinfo : EIATTR_COOP_GROUP_INSTR_OFFSETS
	.align		4
.L_41:
        /*009c*/ 	.byte	0x04, 0x28
        /*009e*/ 	.short	(.L_43 - .L_42)


	//   ....[0]....
.L_42:
        /*00a0*/ 	.word	0x00000090


	//   ....[1]....
        /*00a4*/ 	.word	0x000004d0


	//   ....[2]....
        /*00a8*/ 	.word	0x000008f0


	//   ....[3]....
        /*00ac*/ 	.word	0x00000a50


	//   ....[4]....
        /*00b0*/ 	.word	0x00000b50


	//   ....[5]....
        /*00b4*/ 	.word	0x00000cc0


	//   ....[6]....
        /*00b8*/ 	.word	0x00000e60


	//   ....[7]....
        /*00bc*/ 	.word	0x00001f10


	//   ....[8]....
        /*00c0*/ 	.word	0x00003830


	//   ....[9]....
        /*00c4*/ 	.word	0x00003a40


	//   ....[10]....
        /*00c8*/ 	.word	0x00003a70


	//   ....[11]....
        /*00cc*/ 	.word	0x00004350


	//   ....[12]....
        /*00d0*/ 	.word	0x00004580


	//----- nvinfo : EIATTR_VRC_CTA_INIT_COUNT
	.align		4
.L_43:
        /*00d4*/ 	.byte	0x02, 0x4a
        /*00d6*/ 	.byte	0x80
	.zero		1


	//----- nvinfo : EIATTR_SYSCALL_OFFSETS
	.align		4
        /*00d8*/ 	.byte	0x04, 0x46
        /*00da*/ 	.short	(.L_45 - .L_44)


	//   ....[0]....
.L_44:
        /*00dc*/ 	.word	0x00005bd0


	//   ....[1]....
        /*00e0*/ 	.word	0x00005d10


	//   ....[2]....
        /*00e4*/ 	.word	0x00006570


	//   ....[3]....
        /*00e8*/ 	.word	0x00007b80


	//----- nvinfo : EIATTR_MBARRIER_INSTR_OFFSETS
	.align		4
.L_45:
        /*00ec*/ 	.byte	0x04, 0x39
        /*00ee*/ 	.short	(.L_47 - .L_46)


	//   ....[0]....
.L_46:
        /*00f0*/ 	.word	0x000005d0
        /*00f4*/ 	.word	0x000000ff
        /*00f8*/ 	.word	0x00000000
        /*00fc*/ 	.short	0x0100
        /*00fe*/ 	.byte	0x05
	.zero		1


	//   ....[1]....
        /*0100*/ 	.word	0x000005e0
        /*0104*/ 	.word	0x000000ff
        /*0108*/ 	.word	0x000000c0
        /*010c*/ 	.short	0x0100
        /*010e*/ 	.byte	0x05
	.zero		1


	//   ....[2]....
        /*0110*/ 	.word	0x000005f0
        /*0114*/ 	.word	0x000000ff
        /*0118*/ 	.word	0x00000008
        /*011c*/ 	.short	0x0100
        /*011e*/ 	.byte	0x05
	.zero		1


	//   ....[3]....
        /*0120*/ 	.word	0x00000600
        /*0124*/ 	.word	0x000000ff
        /*0128*/ 	.word	0x000000c8
        /*012c*/ 	.short	0x0100
        /*012e*/ 	.byte	0x05
	.zero		1


	//   ....[4]....
        /*0130*/ 	.word	0x00000610
        /*0134*/ 	.word	0x000000ff
        /*0138*/ 	.word	0x00000010
        /*013c*/ 	.short	0x0100
        /*013e*/ 	.byte	0x05
	.zero		1


	//   ....[5]....
        /*0140*/ 	.word	0x00000620
        /*0144*/ 	.word	0x000000ff
        /*0148*/ 	.word	0x000000d0
        /*014c*/ 	.short	0x0100
        /*014e*/ 	.byte	0x05
	.zero		1


	//   ....[6]....
        /*0150*/ 	.word	0x00000630
        /*0154*/ 	.word	0x000000ff
        /*0158*/ 	.word	0x00000018
        /*015c*/ 	.short	0x0100
        /*015e*/ 	.byte	0x05
	.zero		1


	//   ....[7]....
        /*0160*/ 	.word	0x00000640
        /*0164*/ 	.word	0x000000ff
        /*0168*/ 	.word	0x000000d8
        /*016c*/ 	.short	0x0100
        /*016e*/ 	.byte	0x05
	.zero		1


	//   ....[8]....
        /*0170*/ 	.word	0x00000650
        /*0174*/ 	.word	0x000000ff
        /*0178*/ 	.word	0x00000020
        /*017c*/ 	.short	0x0100
        /*017e*/ 	.byte	0x05
	.zero		1


	//   ....[9]....
        /*0180*/ 	.word	0x00000660
        /*0184*/ 	.word	0x000000ff
        /*0188*/ 	.word	0x000000e0
        /*018c*/ 	.short	0x0100
        /*018e*/ 	.byte	0x05
	.zero		1


	//   ....[10]....
        /*0190*/ 	.word	0x00000670
        /*0194*/ 	.word	0x000000ff
        /*0198*/ 	.word	0x00000028
        /*019c*/ 	.short	0x0100
        /*019e*/ 	.byte	0x05
	.zero		1


	//   ....[11]....
        /*01a0*/ 	.word	0x00000680
        /*01a4*/ 	.word	0x000000ff
        /*01a8*/ 	.word	0x000000e8
        /*01ac*/ 	.short	0x0100
        /*01ae*/ 	.byte	0x05
	.zero		1


	//   ....[12]....
        /*01b0*/ 	.word	0x00000690
        /*01b4*/ 	.word	0x000000ff
        /*01b8*/ 	.word	0x00000030
        /*01bc*/ 	.short	0x0100
        /*01be*/ 	.byte	0x05
	.zero		1


	//   ....[13]....
        /*01c0*/ 	.word	0x000006a0
        /*01c4*/ 	.word	0x000000ff
        /*01c8*/ 	.word	0x000000f0
        /*01cc*/ 	.short	0x0100
        /*01ce*/ 	.byte	0x05
	.zero		1


	//   ....[14]....
        /*01d0*/ 	.word	0x000006b0
        /*01d4*/ 	.word	0x000000ff
        /*01d8*/ 	.word	0x00000038
        /*01dc*/ 	.short	0x0100
        /*01de*/ 	.byte	0x05
	.zero		1


	//   ....[15]....
        /*01e0*/ 	.word	0x000006c0
        /*01e4*/ 	.word	0x000000ff
        /*01e8*/ 	.word	0x000000f8
        /*01ec*/ 	.short	0x0100
        /*01ee*/ 	.byte	0x05
	.zero		1


	//   ....[16]....
        /*01f0*/ 	.word	0x000006d0
        /*01f4*/ 	.word	0x000000ff
        /*01f8*/ 	.word	0x00000040
        /*01fc*/ 	.short	0x0100
        /*01fe*/ 	.byte	0x05
	.zero		1


	//   ....[17]....
        /*0200*/ 	.word	0x000006e0
        /*0204*/ 	.word	0x000000ff
        /*0208*/ 	.word	0x00000100
        /*020c*/ 	.short	0x0100
        /*020e*/ 	.byte	0x05
	.zero		1


	//   ....[18]....
        /*0210*/ 	.word	0x000006f0
        /*0214*/ 	.word	0x000000ff
        /*0218*/ 	.word	0x00000048
        /*021c*/ 	.short	0x0100
        /*021e*/ 	.byte	0x05
	.zero		1


	//   ....[19]....
        /*0220*/ 	.word	0x00000700
        /*0224*/ 	.word	0x000000ff
        /*0228*/ 	.word	0x00000108
        /*022c*/ 	.short	0x0100
        /*022e*/ 	.byte	0x05
	.zero		1


	//   ....[20]....
        /*0230*/ 	.word	0x00000710
        /*0234*/ 	.word	0x000000ff
        /*0238*/ 	.word	0x00000050
        /*023c*/ 	.short	0x0100
        /*023e*/ 	.byte	0x05
	.zero		1


	//   ....[21]....
        /*0240*/ 	.word	0x00000720
        /*0244*/ 	.word	0x000000ff
        /*0248*/ 	.word	0x00000110
        /*024c*/ 	.short	0x0100
        /*024e*/ 	.byte	0x05
	.zero		1


	//   ....[22]....
        /*0250*/ 	.word	0x00000730
        /*0254*/ 	.word	0x000000ff
        /*0258*/ 	.word	0x00000058
        /*025c*/ 	.short	0x0100
        /*025e*/ 	.byte	0x05
	.zero		1


	//   ....[23]....
        /*0260*/ 	.word	0x00000740
        /*0264*/ 	.word	0x000000ff
        /*0268*/ 	.word	0x00000118
        /*026c*/ 	.short	0x0100
        /*026e*/ 	.byte	0x05
	.zero		1


	//   ....[24]....
        /*0270*/ 	.word	0x00000750
        /*0274*/ 	.word	0x000000ff
        /*0278*/ 	.word	0x00000060
        /*027c*/ 	.short	0x0100
        /*027e*/ 	.byte	0x05
	.zero		1


	//   ....[25]....
        /*0280*/ 	.word	0x00000760
        /*0284*/ 	.word	0x000000ff
        /*0288*/ 	.word	0x00000120
        /*028c*/ 	.short	0x0100
        /*028e*/ 	.byte	0x05
	.zero		1


	//   ....[26]....
        /*0290*/ 	.word	0x00000770
        /*0294*/ 	.word	0x000000ff
        /*0298*/ 	.word	0x00000068
        /*029c*/ 	.short	0x0100
        /*029e*/ 	.byte	0x05
	.zero		1


	//   ....[27]....
        /*02a0*/ 	.word	0x00000780
        /*02a4*/ 	.word	0x000000ff
        /*02a8*/ 	.word	0x00000128
        /*02ac*/ 	.short	0x0100
        /*02ae*/ 	.byte	0x05
	.zero		1


	//   ....[28]....
        /*02b0*/ 	.word	0x00000790
        /*02b4*/ 	.word	0x000000ff
        /*02b8*/ 	.word	0x00000070
        /*02bc*/ 	.short	0x0100
        /*02be*/ 	.byte	0x05
	.zero		1


	//   ....[29]....
        /*02c0*/ 	.word	0x000007a0
        /*02c4*/ 	.word	0x000000ff
        /*02c8*/ 	.word	0x00000130
        /*02cc*/ 	.short	0x0100
        /*02ce*/ 	.byte	0x05
	.zero		1


	//   ....[30]....
        /*02d0*/ 	.word	0x000007b0
        /*02d4*/ 	.word	0x000000ff
        /*02d8*/ 	.word	0x00000078
        /*02dc*/ 	.short	0x0100
        /*02de*/ 	.byte	0x05
	.zero		1


	//   ....[31]....
        /*02e0*/ 	.word	0x000007c0
        /*02e4*/ 	.word	0x000000ff
        /*02e8*/ 	.word	0x00000138
        /*02ec*/ 	.short	0x0100
        /*02ee*/ 	.byte	0x05
	.zero		1


	//   ....[32]....
        /*02f0*/ 	.word	0x000007d0
        /*02f4*/ 	.word	0x000000ff
        /*02f8*/ 	.word	0x00000080
        /*02fc*/ 	.short	0x0100
        /*02fe*/ 	.byte	0x05
	.zero		1


	//   ....[33]....
        /*0300*/ 	.word	0x000007e0
        /*0304*/ 	.word	0x000000ff
        /*0308*/ 	.word	0x00000140
        /*030c*/ 	.short	0x0100
        /*030e*/ 	.byte	0x05
	.zero		1


	//   ....[34]....
        /*0310*/ 	.word	0x000007f0
        /*0314*/ 	.word	0x000000ff
        /*0318*/ 	.word	0x00000088
        /*031c*/ 	.short	0x0100
        /*031e*/ 	.byte	0x05
	.zero		1


	//   ....[35]....
        /*0320*/ 	.word	0x00000800
        /*0324*/ 	.word	0x000000ff
        /*0328*/ 	.word	0x00000148
        /*032c*/ 	.short	0x0100
        /*032e*/ 	.byte	0x05
	.zero		1


	//   ....[36]....
        /*0330*/ 	.word	0x00000810
        /*0334*/ 	.word	0x000000ff
        /*0338*/ 	.word	0x00000090
        /*033c*/ 	.short	0x0100
        /*033e*/ 	.byte	0x05
	.zero		1


	//   ....[37]....
        /*0340*/ 	.word	0x00000820
        /*0344*/ 	.word	0x000000ff
        /*0348*/ 	.word	0x00000150
        /*034c*/ 	.short	0x0100
        /*034e*/ 	.byte	0x05
	.zero		1


	//   ....[38]....
        /*0350*/ 	.word	0x00000830
        /*0354*/ 	.word	0x000000ff
        /*0358*/ 	.word	0x00000098
        /*035c*/ 	.short	0x0100
        /*035e*/ 	.byte	0x05
	.zero		1


	//   ....[39]....
        /*0360*/ 	.word	0x00000840
        /*0364*/ 	.word	0x000000ff
        /*0368*/ 	.word	0x00000158
        /*036c*/ 	.short	0x0100
        /*036e*/ 	.byte	0x05
	.zero		1


	//   ....[40]....
        /*0370*/ 	.word	0x00000850
        /*0374*/ 	.word	0x000000ff
        /*0378*/ 	.word	0x000000a0
        /*037c*/ 	.short	0x0100
        /*037e*/ 	.byte	0x05
	.zero		1


	//   ....[41]....
        /*0380*/ 	.word	0x00000860
        /*0384*/ 	.word	0x000000ff
        /*0388*/ 	.word	0x00000160
        /*038c*/ 	.short	0x0100
        /*038e*/ 	.byte	0x05
	.zero		1


	//   ....[42]....
        /*0390*/ 	.word	0x00000870
        /*0394*/ 	.word	0x000000ff
        /*0398*/ 	.word	0x000000a8
        /*039c*/ 	.short	0x0100
        /*039e*/ 	.byte	0x05
	.zero		1


	//   ....[43]....
        /*03a0*/ 	.word	0x00000880
        /*03a4*/ 	.word	0x000000ff
        /*03a8*/ 	.word	0x00000168
        /*03ac*/ 	.short	0x0100
        /*03ae*/ 	.byte	0x05
	.zero		1


	//   ....[44]....
        /*03b0*/ 	.word	0x00000890
        /*03b4*/ 	.word	0x000000ff
        /*03b8*/ 	.word	0x000000b0
        /*03bc*/ 	.short	0x0100
        /*03be*/ 	.byte	0x05
	.zero		1


	//   ....[45]....
        /*03c0*/ 	.word	0x000008a0
        /*03c4*/ 	.word	0x000000ff
        /*03c8*/ 	.word	0x00000170
        /*03cc*/ 	.short	0x0100
        /*03ce*/ 	.byte	0x05
	.zero		1


	//   ....[46]....
        /*03d0*/ 	.word	0x000008b0
        /*03d4*/ 	.word	0x000000ff
        /*03d8*/ 	.word	0x000000b8
        /*03dc*/ 	.short	0x0100
        /*03de*/ 	.byte	0x05
	.zero		1


	//   ....[47]....
        /*03e0*/ 	.word	0x000008c0
        /*03e4*/ 	.word	0x000000ff
        /*03e8*/ 	.word	0x00000178
        /*03ec*/ 	.short	0x0100
        /*03ee*/ 	.byte	0x05
	.zero		1


	//   ....[48]....
        /*03f0*/ 	.word	0x00000a00
        /*03f4*/ 	.word	0x000000ff
        /*03f8*/ 	.word	0x00000180
        /*03fc*/ 	.short	0x0100
        /*03fe*/ 	.byte	0x07
	.zero		1


	//   ....[49]....
        /*0400*/ 	.word	0x00000a10
        /*0404*/ 	.word	0x000000ff
        /*0408*/ 	.word	0x00000190
        /*040c*/ 	.short	0x0100
        /*040e*/ 	.byte	0x07
	.zero		1


	//   ....[50]....
        /*0410*/ 	.word	0x00000a20
        /*0414*/ 	.word	0x000000ff
        /*0418*/ 	.word	0x00000188
        /*041c*/ 	.short	0x0100
        /*041e*/ 	.byte	0x07
	.zero		1


	//   ....[51]....
        /*0420*/ 	.word	0x00000a30
        /*0424*/ 	.word	0x000000ff
        /*0428*/ 	.word	0x00000198
        /*042c*/ 	.short	0x0100
        /*042e*/ 	.byte	0x07
	.zero		1


	//   ....[52]....
        /*0430*/ 	.word	0x00000b20
        /*0434*/ 	.word	0x000000ff
        /*0438*/ 	.word	0x000001a0
        /*043c*/ 	.short	0x0100
        /*043e*/ 	.byte	0x05
	.zero		1


	//   ....[53]....
        /*0440*/ 	.word	0x00000b30
        /*0444*/ 	.word	0x000000ff
        /*0448*/ 	.word	0x000001a8
        /*044c*/ 	.short	0x0100
        /*044e*/ 	.byte	0x05
	.zero		1


	//   ....[54]....
        /*0450*/ 	.word	0x00000c70
        /*0454*/ 	.word	0x000000ff
        /*0458*/ 	.word	0x000001b0
        /*045c*/ 	.short	0x0100
        /*045e*/ 	.byte	0x05
	.zero		1


	//   ....[55]....
        /*0460*/ 	.word	0x00000c80
        /*0464*/ 	.word	0x000000ff
        /*0468*/ 	.word	0x000001c0
        /*046c*/ 	.short	0x0100
        /*046e*/ 	.byte	0x05
	.zero		1


	//   ....[56]....
        /*0470*/ 	.word	0x00000c90
        /*0474*/ 	.word	0x000000ff
        /*0478*/ 	.word	0x000001b8
        /*047c*/ 	.short	0x0100
        /*047e*/ 	.byte	0x05
	.zero		1


	//   ....[57]....
        /*0480*/ 	.word	0x00000ca0
        /*0484*/ 	.word	0x000000ff
        /*0488*/ 	.word	0x000001c8
        /*048c*/ 	.short	0x0100
        /*048e*/ 	.byte	0x05
	.zero		1


	//   ....[58]....
        /*0490*/ 	.word	0x00000dd0
        /*0494*/ 	.word	0x000000ff
        /*0498*/ 	.word	0x000001d0
        /*049c*/ 	.short	0x0100
        /*049e*/ 	.byte	0x07
	.zero		1


	//   ....[59]....
        /*04a0*/ 	.word	0x00000de0
        /*04a4*/ 	.word	0x000000ff
        /*04a8*/ 	.word	0x000001f0
        /*04ac*/ 	.short	0x0100
        /*04ae*/ 	.byte	0x07
	.zero		1


	//   ....[60]....
        /*04b0*/ 	.word	0x00000df0
        /*04b4*/ 	.word	0x000000ff
        /*04b8*/ 	.word	0x000001d8
        /*04bc*/ 	.short	0x0100
        /*04be*/ 	.byte	0x07
	.zero		1


	//   ....[61]....
        /*04c0*/ 	.word	0x00000e00
        /*04c4*/ 	.word	0x000000ff
        /*04c8*/ 	.word	0x000001f8
        /*04cc*/ 	.short	0x0100
        /*04ce*/ 	.byte	0x07
	.zero		1


	//   ....[62]....
        /*04d0*/ 	.word	0x00000e10
        /*04d4*/ 	.word	0x000000ff
        /*04d8*/ 	.word	0x000001e0
        /*04dc*/ 	.short	0x0100
        /*04de*/ 	.byte	0x07
	.zero		1


	//   ....[63]....
        /*04e0*/ 	.word	0x00000e20
        /*04e4*/ 	.word	0x000000ff
        /*04e8*/ 	.word	0x00000200
        /*04ec*/ 	.short	0x0100
        /*04ee*/ 	.byte	0x07
	.zero		1


	//   ....[64]....
        /*04f0*/ 	.word	0x00000e30
        /*04f4*/ 	.word	0x000000ff
        /*04f8*/ 	.word	0x000001e8
        /*04fc*/ 	.short	0x0100
        /*04fe*/ 	.byte	0x07
	.zero		1


	//   ....[65]....
        /*0500*/ 	.word	0x00000e40
        /*0504*/ 	.word	0x000000ff
        /*0508*/ 	.word	0x00000208
        /*050c*/ 	.short	0x0100
        /*050e*/ 	.byte	0x07
	.zero		1


	//   ....[66]....
        /*0510*/ 	.word	0x00000f30
        /*0514*/ 	.word	0x000000ff
        /*0518*/ 	.word	0x00000210
        /*051c*/ 	.short	0x0100
        /*051e*/ 	.byte	0x05
	.zero		1


	//   ....[67]....
        /*0520*/ 	.word	0x00000f40
        /*0524*/ 	.word	0x000000ff
        /*0528*/ 	.word	0x00000220
        /*052c*/ 	.short	0x0100
        /*052e*/ 	.byte	0x05
	.zero		1


	//   ....[68]....
        /*0530*/ 	.word	0x00000f50
        /*0534*/ 	.word	0x000000ff
        /*0538*/ 	.word	0x00000218
        /*053c*/ 	.short	0x0100
        /*053e*/ 	.byte	0x05
	.zero		1


	//   ....[69]....
        /*0540*/ 	.word	0x00000f60
        /*0544*/ 	.word	0x000000ff
        /*0548*/ 	.word	0x00000228
        /*054c*/ 	.short	0x0100
        /*054e*/ 	.byte	0x05
	.zero		1


	//   ....[70]....
        /*0550*/ 	.word	0x00001830
        /*0554*/ 	.word	0x00000003
        /*0558*/ 	.word	0x00000220
        /*055c*/ 	.short	0x010a
        /*055e*/ 	.byte	0xff
	.zero		1


	//   ....[71]....
        /*0560*/ 	.word	0x00001860
        /*0564*/ 	.word	0x00000003
        /*0568*/ 	.word	0x00000210
        /*056c*/ 	.short	0x0101
        /*056e*/ 	.byte	0xff
	.zero		1


	//   ....[72]....
        /*0570*/ 	.word	0x00001930
        /*0574*/ 	.word	0x000000ff
        /*0578*/ 	.word	0x000000c0
        /*057c*/ 	.short	0x010a
        /*057e*/ 	.byte	0x08
	.zero		1


	//   ....[73]....
        /*0580*/ 	.word	0x000019d0
        /*0584*/ 	.word	0x000000ff
        /*0588*/ 	.word	0x000000c0
        /*058c*/ 	.short	0x010a
        /*058e*/ 	.byte	0x21
	.zero		1


	//   ....[74]....
        /*0590*/ 	.word	0x00001b30
        /*0594*/ 	.word	0x000000ff
        /*0598*/ 	.word	0x000000c0
        /*059c*/ 	.short	0x010a
        /*059e*/ 	.byte	0x08
	.zero		1


	//   ....[75]....
        /*05a0*/ 	.word	0x00001c20
        /*05a4*/ 	.word	0x000000ff
        /*05a8*/ 	.word	0x000001a8
        /*05ac*/ 	.short	0x0101
        /*05ae*/ 	.byte	0x04
	.zero		1


	//   ....[76]....
        /*05b0*/ 	.word	0x00001c40
        /*05b4*/ 	.word	0x000000ff
        /*05b8*/ 	.word	0x000000c0
        /*05bc*/ 	.short	0x010a
        /*05be*/ 	.byte	0x08
	.zero		1


	//   ....[77]....
        /*05c0*/ 	.word	0x00001cc0
        /*05c4*/ 	.word	0x000000ff
        /*05c8*/ 	.word	0x000000c0
        /*05cc*/ 	.short	0x010a
        /*05ce*/ 	.byte	0x11
	.zero		1


	//   ....[78]....
        /*05d0*/ 	.word	0x00001e20
        /*05d4*/ 	.word	0x000000ff
        /*05d8*/ 	.word	0x000000c0
        /*05dc*/ 	.short	0x010a
        /*05de*/ 	.byte	0x08
	.zero		1


	//   ....[79]....
        /*05e0*/ 	.word	0x00001f40
        /*05e4*/ 	.word	0x00000002
        /*05e8*/ 	.word	0x000001b0
        /*05ec*/ 	.short	0x010a
        /*05ee*/ 	.byte	0xff
	.zero		1


	//   ....[80]....
        /*05f0*/ 	.word	0x00002000
        /*05f4*/ 	.word	0x00000002
        /*05f8*/ 	.word	0x00000000
        /*05fc*/ 	.short	0x0101
        /*05fe*/ 	.byte	0xff
	.zero		1


	//   ....[81]....
        /*0600*/ 	.word	0x00002560
        /*0604*/ 	.word	0x000000ff
        /*0608*/ 	.word	0x00000000
        /*060c*/ 	.short	0x010a
        /*060e*/ 	.byte	0x05
	.zero		1


	//   ....[82]....
        /*0610*/ 	.word	0x000025f0
        /*0614*/ 	.word	0x000000ff
        /*0618*/ 	.word	0x00000000
        /*061c*/ 	.short	0x010a
        /*061e*/ 	.byte	0x05
	.zero		1


	//   ....[83]....
        /*0620*/ 	.word	0x00002680
        /*0624*/ 	.word	0x000000ff
        /*0628*/ 	.word	0x00000000
        /*062c*/ 	.short	0x010a
        /*062e*/ 	.byte	0x05
	.zero		1


	//   ....[84]....
        /*0630*/ 	.word	0x00002710
        /*0634*/ 	.word	0x000000ff
        /*0638*/ 	.word	0x00000000
        /*063c*/ 	.short	0x010a
        /*063e*/ 	.byte	0x05
	.zero		1


	//   ....[85]....
        /*0640*/ 	.word	0x000027a0
        /*0644*/ 	.word	0x000000ff
        /*0648*/ 	.word	0x00000000
        /*064c*/ 	.short	0x010a
        /*064e*/ 	.byte	0x05
	.zero		1


	//   ....[86]....
        /*0650*/ 	.word	0x00002830
        /*0654*/ 	.word	0x000000ff
        /*0658*/ 	.word	0x00000000
        /*065c*/ 	.short	0x010a
        /*065e*/ 	.byte	0x05
	.zero		1


	//   ....[87]....
        /*0660*/ 	.word	0x000028c0
        /*0664*/ 	.word	0x000000ff
        /*0668*/ 	.word	0x00000000
        /*066c*/ 	.short	0x010a
        /*066e*/ 	.byte	0x05
	.zero		1


	//   ....[88]....
        /*0670*/ 	.word	0x00002950
        /*0674*/ 	.word	0x000000ff
        /*0678*/ 	.word	0x00000000
        /*067c*/ 	.short	0x010a
        /*067e*/ 	.byte	0x05
	.zero		1


	//   ....[89]....
        /*0680*/ 	.word	0x000029e0
        /*0684*/ 	.word	0x000000ff
        /*0688*/ 	.word	0x00000000
        /*068c*/ 	.short	0x010a
        /*068e*/ 	.byte	0x05
	.zero		1


	//   ....[90]....
        /*0690*/ 	.word	0x00002a70
        /*0694*/ 	.word	0x000000ff
        /*0698*/ 	.word	0x00000000
        /*069c*/ 	.short	0x010a
        /*069e*/ 	.byte	0x05
	.zero		1


	//   ....[91]....
        /*06a0*/ 	.word	0x00002b00
        /*06a4*/ 	.word	0x000000ff
        /*06a8*/ 	.word	0x00000000
        /*06ac*/ 	.short	0x010a
        /*06ae*/ 	.byte	0x05
	.zero		1


	//   ....[92]....
        /*06b0*/ 	.word	0x00002b90
        /*06b4*/ 	.word	0x000000ff
        /*06b8*/ 	.word	0x00000000
        /*06bc*/ 	.short	0x010a
        /*06be*/ 	.byte	0x05
	.zero		1


	//   ....[93]....
        /*06c0*/ 	.word	0x00002c20
        /*06c4*/ 	.word	0x000000ff
        /*06c8*/ 	.word	0x00000000
        /*06cc*/ 	.short	0x010a
        /*06ce*/ 	.byte	0x05
	.zero		1


	//   ....[94]....
        /*06d0*/ 	.word	0x00002cb0
        /*06d4*/ 	.word	0x000000ff
        /*06d8*/ 	.word	0x00000000
        /*06dc*/ 	.short	0x010a
        /*06de*/ 	.byte	0x05
	.zero		1


	//   ....[95]....
        /*06e0*/ 	.word	0x00002d40
        /*06e4*/ 	.word	0x000000ff
        /*06e8*/ 	.word	0x00000000
        /*06ec*/ 	.short	0x010a
        /*06ee*/ 	.byte	0x05
	.zero		1


	//   ....[96]....
        /*06f0*/ 	.word	0x00002dd0
        /*06f4*/ 	.word	0x000000ff
        /*06f8*/ 	.word	0x00000000
        /*06fc*/ 	.short	0x010a
        /*06fe*/ 	.byte	0x05
	.zero		1


	//   ....[97]....
        /*0700*/ 	.word	0x00002e60
        /*0704*/ 	.word	0x000000ff
        /*0708*/ 	.word	0x00000000
        /*070c*/ 	.short	0x010a
        /*070e*/ 	.byte	0x05
	.zero		1


	//   ....[98]....
        /*0710*/ 	.word	0x00002ef0
        /*0714*/ 	.word	0x000000ff
        /*0718*/ 	.word	0x00000000
        /*071c*/ 	.short	0x010a
        /*071e*/ 	.byte	0x05
	.zero		1


	//   ....[99]....
        /*0720*/ 	.word	0x00002f80
        /*0724*/ 	.word	0x000000ff
        /*0728*/ 	.word	0x00000000
        /*072c*/ 	.short	0x010a
        /*072e*/ 	.byte	0x05
	.zero		1


	//   ....[100]....
        /*0730*/ 	.word	0x00003010
        /*0734*/ 	.word	0x000000ff
        /*0738*/ 	.word	0x00000000
        /*073c*/ 	.short	0x010a
        /*073e*/ 	.byte	0x05
	.zero		1


	//   ....[101]....
        /*0740*/ 	.word	0x000030a0
        /*0744*/ 	.word	0x000000ff
        /*0748*/ 	.word	0x00000000
        /*074c*/ 	.short	0x010a
        /*074e*/ 	.byte	0x05
	.zero		1


	//   ....[102]....
        /*0750*/ 	.word	0x00003130
        /*0754*/ 	.word	0x000000ff
        /*0758*/ 	.word	0x00000000
        /*075c*/ 	.short	0x010a
        /*075e*/ 	.byte	0x05
	.zero		1


	//   ....[103]....
        /*0760*/ 	.word	0x000031c0
        /*0764*/ 	.word	0x000000ff
        /*0768*/ 	.word	0x00000000
        /*076c*/ 	.short	0x010a
        /*076e*/ 	.byte	0x05
	.zero		1


	//   ....[104]....
        /*0770*/ 	.word	0x00003260
        /*0774*/ 	.word	0x00000000
        /*0778*/ 	.word	0x00000000
        /*077c*/ 	.short	0x010a
        /*077e*/ 	.byte	0xff
	.zero		1


	//   ....[105]....
        /*0780*/ 	.word	0x00003380
        /*0784*/ 	.word	0x00000000
        /*0788*/ 	.word	0x00000210
        /*078c*/ 	.short	0x010a
        /*078e*/ 	.byte	0xff
	.zero		1


	//   ....[106]....
        /*0790*/ 	.word	0x000033e0
        /*0794*/ 	.word	0x00000004
        /*0798*/ 	.word	0x00000000
        /*079c*/ 	.short	0x0101
        /*079e*/ 	.byte	0xff
	.zero		1


	//   ....[107]....
        /*07a0*/ 	.word	0x00003400
        /*07a4*/ 	.word	0x000000ff
        /*07a8*/ 	.word	0x000001c0
        /*07ac*/ 	.short	0x010a
        /*07ae*/ 	.byte	0x05
	.zero		1


	//   ....[108]....
        /*07b0*/ 	.word	0x00003520
        /*07b4*/ 	.word	0x00000000
        /*07b8*/ 	.word	0x000001b0
        /*07bc*/ 	.short	0x010a
        /*07be*/ 	.byte	0xff
	.zero		1


	//   ....[109]....
        /*07c0*/ 	.word	0x00003630
        /*07c4*/ 	.word	0x00000000
        /*07c8*/ 	.word	0x00000000
        /*07cc*/ 	.short	0x0101
        /*07ce*/ 	.byte	0xff
	.zero		1


	//   ....[110]....
        /*07d0*/ 	.word	0x000036c0
        /*07d4*/ 	.word	0x000000ff
        /*07d8*/ 	.word	0x000001c0
        /*07dc*/ 	.short	0x0106
        /*07de*/ 	.byte	0x05
	.zero		1


	//   ....[111]....
        /*07e0*/ 	.word	0x000036e0
        /*07e4*/ 	.word	0x000000ff
        /*07e8*/ 	.word	0x000001c0
        /*07ec*/ 	.short	0x010a
        /*07ee*/ 	.byte	0x05
	.zero		1


	//   ....[112]....
        /*07f0*/ 	.word	0x00003770
        /*07f4*/ 	.word	0x000000ff
        /*07f8*/ 	.word	0x000001c0
        /*07fc*/ 	.short	0x0106
        /*07fe*/ 	.byte	0x04
	.zero		1


	//   ....[113]....
        /*0800*/ 	.word	0x000037b0
        /*0804*/ 	.word	0x00000000
        /*0808*/ 	.word	0x000001c0
        /*080c*/ 	.short	0x010a
        /*080e*/ 	.byte	0xff
	.zero		1


	//   ....[114]....
        /*0810*/ 	.word	0x00003c90
        /*0814*/ 	.word	0x00000000
        /*0818*/ 	.word	0x000001b0
        /*081c*/ 	.short	0x010a
        /*081e*/ 	.byte	0xff
	.zero		1


	//   ....[115]....
        /*0820*/ 	.word	0x00003d90
        /*0824*/ 	.word	0x00000003
        /*0828*/ 	.word	0x00000000
        /*082c*/ 	.short	0x0101
        /*082e*/ 	.byte	0xff
	.zero		1


	//   ....[116]....
        /*0830*/ 	.word	0x00003da0
        /*0834*/ 	.word	0x000000ff
        /*0838*/ 	.word	0x00000000
        /*083c*/ 	.short	0x010a
        /*083e*/ 	.byte	0x04
	.zero		1


	//   ....[117]....
        /*0840*/ 	.word	0x00003dc0
        /*0844*/ 	.word	0x000000ff
        /*0848*/ 	.word	0x000001f0
        /*084c*/ 	.short	0x010a
        /*084e*/ 	.byte	0x09
	.zero		1


	//   ....[118]....
        /*0850*/ 	.word	0x00003ea0
        /*0854*/ 	.word	0x000000ff
        /*0858*/ 	.word	0x00000000
        /*085c*/ 	.short	0x010a
        /*085e*/ 	.byte	0x07
	.zero		1


	//   ....[119]....
        /*0860*/ 	.word	0x00003fd0
        /*0864*/ 	.word	0x000000ff
        /*0868*/ 	.word	0x00000000
        /*086c*/ 	.short	0x010a
        /*086e*/ 	.byte	0x04
	.zero		1


	//   ....[120]....
        /*0870*/ 	.word	0x00004180
        /*0874*/ 	.word	0x000000ff
        /*0878*/ 	.word	0x00000000
        /*087c*/ 	.short	0x010a
        /*087e*/ 	.byte	0x05
	.zero		1


	//   ....[121]....
        /*0880*/ 	.word	0x00004210
        /*0884*/ 	.word	0x000000ff
        /*0888*/ 	.word	0x00000000
        /*088c*/ 	.short	0x010a
        /*088e*/ 	.byte	0x05
	.zero		1


	//   ....[122]....
        /*0890*/ 	.word	0x000042a0
        /*0894*/ 	.word	0x000000ff
        /*0898*/ 	.word	0x00000000
        /*089c*/ 	.short	0x010a
        /*089e*/ 	.byte	0x05
	.zero		1


	//   ....[123]....
        /*08a0*/ 	.word	0x00004330
        /*08a4*/ 	.word	0x000000ff
        /*08a8*/ 	.word	0x00000000
        /*08ac*/ 	.short	0x010a
        /*08ae*/ 	.byte	0x07
	.zero		1


	//   ....[124]....
        /*08b0*/ 	.word	0x00004790
        /*08b4*/ 	.word	0x00000000
        /*08b8*/ 	.word	0x000001b0
        /*08bc*/ 	.short	0x010a
        /*08be*/ 	.byte	0xff
	.zero		1


	//   ....[125]....
        /*08c0*/ 	.word	0x00004850
        /*08c4*/ 	.word	0x00000000
        /*08c8*/ 	.word	0x00000000
        /*08cc*/ 	.short	0x0101
        /*08ce*/ 	.byte	0xff
	.zero		1


	//   ....[126]....
        /*08d0*/ 	.word	0x00004b70
        /*08d4*/ 	.word	0x000000ff
        /*08d8*/ 	.word	0x000001a8
        /*08dc*/ 	.short	0x010a
        /*08de*/ 	.byte	0x07
	.zero		1


	//   ....[127]....
        /*08e0*/ 	.word	0x00004d60
        /*08e4*/ 	.word	0x000000ff
        /*08e8*/ 	.word	0x00000190
        /*08ec*/ 	.short	0x010a
        /*08ee*/ 	.byte	0x07
	.zero		1


	//   ....[128]....
        /*08f0*/ 	.word	0x00004f30
        /*08f4*/ 	.word	0x000000ff
        /*08f8*/ 	.word	0x00000180
        /*08fc*/ 	.short	0x010b
        /*08fe*/ 	.byte	0x07
	.zero		1


	//   ....[129]....
        /*0900*/ 	.word	0x00004fa0
        /*0904*/ 	.word	0x000000ff
        /*0908*/ 	.word	0x00000000
        /*090c*/ 	.short	0x0101
        /*090e*/ 	.byte	0x08
	.zero		1


	//   ....[130]....
        /*0910*/ 	.word	0x00004fd0
        /*0914*/ 	.word	0x000000ff
        /*0918*/ 	.word	0x00000198
        /*091c*/ 	.short	0x010a
        /*091e*/ 	.byte	0x07
	.zero		1


	//   ....[131]....
        /*0920*/ 	.word	0x000051e0
        /*0924*/ 	.word	0x000000ff
        /*0928*/ 	.word	0x00000188
        /*092c*/ 	.short	0x010b
        /*092e*/ 	.byte	0x07
	.zero		1


	//   ....[132]....
        /*0930*/ 	.word	0x00005200
        /*0934*/ 	.word	0x000000ff
        /*0938*/ 	.word	0x00000000
        /*093c*/ 	.short	0x0101
        /*093e*/ 	.byte	0x0d
	.zero		1


	//   ....[133]....
        /*0940*/ 	.word	0x00005230
        /*0944*/ 	.word	0x000000ff
        /*0948*/ 	.word	0x00000190
        /*094c*/ 	.short	0x010a
        /*094e*/ 	.byte	0x07
	.zero		1


	//   ....[134]....
        /*0950*/ 	.word	0x00005270
        /*0954*/ 	.word	0x00000000
        /*0958*/ 	.word	0x00000198
        /*095c*/ 	.short	0x010a
        /*095e*/ 	.byte	0xff
	.zero		1


	//   ....[135]....
        /*0960*/ 	.word	0x000055a0
        /*0964*/ 	.word	0x00000000
        /*0968*/ 	.word	0x000001b0
        /*096c*/ 	.short	0x010a
        /*096e*/ 	.byte	0xff
	.zero		1


	//   ....[136]....
        /*0970*/ 	.word	0x000056b0
        /*0974*/ 	.word	0x00000000
        /*0978*/ 	.word	0x00000000
        /*097c*/ 	.short	0x0101
        /*097e*/ 	.byte	0xff
	.zero		1


	//   ....[137]....
        /*0980*/ 	.word	0x00006110
        /*0984*/ 	.word	0x00000003
        /*0988*/ 	.word	0x00000180
        /*098c*/ 	.short	0x010a
        /*098e*/ 	.byte	0xff
	.zero		1


	//   ....[138]....
        /*0990*/ 	.word	0x00006150
        /*0994*/ 	.word	0x000000cf
        /*0998*/ 	.word	0x000001d0
        /*099c*/ 	.short	0x010a
        /*099e*/ 	.byte	0xff
	.zero		1


	//   ....[139]....
        /*09a0*/ 	.word	0x00006280
        /*09a4*/ 	.word	0x00000003
        /*09a8*/ 	.word	0x00000180
        /*09ac*/ 	.short	0x010a
        /*09ae*/ 	.byte	0xff
	.zero		1


	//   ....[140]....
        /*09b0*/ 	.word	0x000063e0
        /*09b4*/ 	.word	0x00000000
        /*09b8*/ 	.word	0x00000000
        /*09bc*/ 	.short	0x0101
        /*09be*/ 	.byte	0xff
	.zero		1


	//   ....[141]....
        /*09c0*/ 	.word	0x00006440
        /*09c4*/ 	.word	0x000000cf
        /*09c8*/ 	.word	0x000001d0
        /*09cc*/ 	.short	0x010a
        /*09ce*/ 	.byte	0xff
	.zero		1


	//   ....[142]....
        /*09d0*/ 	.word	0x000077f0
        /*09d4*/ 	.word	0x000000d2
        /*09d8*/ 	.word	0x00000180
        /*09dc*/ 	.short	0x010a
        /*09de*/ 	.byte	0xff
	.zero		1


	//   ....[143]....
        /*09e0*/ 	.word	0x000078c0
        /*09e4*/ 	.word	0x000000d2
        /*09e8*/ 	.word	0x00000180
        /*09ec*/ 	.short	0x010a
        /*09ee*/ 	.byte	0xff
	.zero		1


	//   ....[144]....
        /*09f0*/ 	.word	0x00007a00
        /*09f4*/ 	.word	0x00000003
        /*09f8*/ 	.word	0x00000000
        /*09fc*/ 	.short	0x0101
        /*09fe*/ 	.byte	0xff
	.zero		1


	//   ....[145]....
        /*0a00*/ 	.word	0x00007f10
        /*0a04*/ 	.word	0x000000ff
        /*0a08*/ 	.word	0x00000000
        /*0a0c*/ 	.short	0x0101
        /*0a0e*/ 	.byte	0x05
	.zero		1


	//   ....[146]....
        /*0a10*/ 	.word	0x00008e90
        /*0a14*/ 	.word	0x00000003
        /*0a18*/ 	.word	0x00000220
        /*0a1c*/ 	.short	0x010a
        /*0a1e*/ 	.byte	0xff
	.zero		1


	//   ....[147]....
        /*0a20*/ 	.word	0x00008ef0
        /*0a24*/ 	.word	0x00000002
        /*0a28*/ 	.word	0x000000c0
        /*0a2c*/ 	.short	0x010a
        /*0a2e*/ 	.byte	0xff
	.zero		1


	//   ....[148]....
        /*0a30*/ 	.word	0x00008f50
        /*0a34*/ 	.word	0x00000002
        /*0a38*/ 	.word	0x000000c0
        /*0a3c*/ 	.short	0x010a
        /*0a3e*/ 	.byte	0xff
	.zero		1


	//   ....[149]....
        /*0a40*/ 	.word	0x00008fa0
        /*0a44*/ 	.word	0x00000002
        /*0a48*/ 	.word	0x000001b0
        /*0a4c*/ 	.short	0x010a
        /*0a4e*/ 	.byte	0xff
	.zero		1


	//   ....[150]....
        /*0a50*/ 	.word	0x00009000
        /*0a54*/ 	.word	0x00000000
        /*0a58*/ 	.word	0x00000000
        /*0a5c*/ 	.short	0x010a
        /*0a5e*/ 	.byte	0xff
	.zero		1


	//   ....[151]....
        /*0a60*/ 	.word	0x00009060
        /*0a64*/ 	.word	0x00000000
        /*0a68*/ 	.word	0x00000000
        /*0a6c*/ 	.short	0x010a
        /*0a6e*/ 	.byte	0xff
	.zero		1


	//   ....[152]....
        /*0a70*/ 	.word	0x000090c0
        /*0a74*/ 	.word	0x00000000
        /*0a78*/ 	.word	0x00000000
        /*0a7c*/ 	.short	0x010a
        /*0a7e*/ 	.byte	0xff
	.zero		1


	//   ....[153]....
        /*0a80*/ 	.word	0x00009120
        /*0a84*/ 	.word	0x00000000
        /*0a88*/ 	.word	0x00000000
        /*0a8c*/ 	.short	0x010a
        /*0a8e*/ 	.byte	0xff
	.zero		1


	//   ....[154]....
        /*0a90*/ 	.word	0x00009180
        /*0a94*/ 	.word	0x00000000
        /*0a98*/ 	.word	0x00000000
        /*0a9c*/ 	.short	0x010a
        /*0a9e*/ 	.byte	0xff
	.zero		1


	//   ....[155]....
        /*0aa0*/ 	.word	0x000091e0
        /*0aa4*/ 	.word	0x00000000
        /*0aa8*/ 	.word	0x00000000
        /*0aac*/ 	.short	0x010a
        /*0aae*/ 	.byte	0xff
	.zero		1


	//   ....[156]....
        /*0ab0*/ 	.word	0x00009240
        /*0ab4*/ 	.word	0x00000000
        /*0ab8*/ 	.word	0x00000000
        /*0abc*/ 	.short	0x010a
        /*0abe*/ 	.byte	0xff
	.zero		1


	//   ....[157]....
        /*0ac0*/ 	.word	0x000092a0
        /*0ac4*/ 	.word	0x00000000
        /*0ac8*/ 	.word	0x00000000
        /*0acc*/ 	.short	0x010a
        /*0ace*/ 	.byte	0xff
	.zero		1


	//   ....[158]....
        /*0ad0*/ 	.word	0x00009300
        /*0ad4*/ 	.word	0x00000000
        /*0ad8*/ 	.word	0x00000000
        /*0adc*/ 	.short	0x010a
        /*0ade*/ 	.byte	0xff
	.zero		1


	//   ....[159]....
        /*0ae0*/ 	.word	0x00009360
        /*0ae4*/ 	.word	0x00000000
        /*0ae8*/ 	.word	0x00000000
        /*0aec*/ 	.short	0x010a
        /*0aee*/ 	.byte	0xff
	.zero		1


	//   ....[160]....
        /*0af0*/ 	.word	0x000093c0
        /*0af4*/ 	.word	0x00000000
        /*0af8*/ 	.word	0x00000000
        /*0afc*/ 	.short	0x010a
        /*0afe*/ 	.byte	0xff
	.zero		1


	//   ....[161]....
        /*0b00*/ 	.word	0x00009420
        /*0b04*/ 	.word	0x00000000
        /*0b08*/ 	.word	0x00000000
        /*0b0c*/ 	.short	0x010a
        /*0b0e*/ 	.byte	0xff
	.zero		1


	//   ....[162]....
        /*0b10*/ 	.word	0x00009480
        /*0b14*/ 	.word	0x00000000
        /*0b18*/ 	.word	0x00000000
        /*0b1c*/ 	.short	0x010a
        /*0b1e*/ 	.byte	0xff
	.zero		1


	//   ....[163]....
        /*0b20*/ 	.word	0x000094e0
        /*0b24*/ 	.word	0x00000000
        /*0b28*/ 	.word	0x00000000
        /*0b2c*/ 	.short	0x010a
        /*0b2e*/ 	.byte	0xff
	.zero		1


	//   ....[164]....
        /*0b30*/ 	.word	0x00009540
        /*0b34*/ 	.word	0x00000000
        /*0b38*/ 	.word	0x00000000
        /*0b3c*/ 	.short	0x010a
        /*0b3e*/ 	.byte	0xff
	.zero		1


	//   ....[165]....
        /*0b40*/ 	.word	0x000095a0
        /*0b44*/ 	.word	0x00000000
        /*0b48*/ 	.word	0x00000000
        /*0b4c*/ 	.short	0x010a
        /*0b4e*/ 	.byte	0xff
	.zero		1


	//   ....[166]....
        /*0b50*/ 	.word	0x00009600
        /*0b54*/ 	.word	0x00000000
        /*0b58*/ 	.word	0x00000000
        /*0b5c*/ 	.short	0x010a
        /*0b5e*/ 	.byte	0xff
	.zero		1


	//   ....[167]....
        /*0b60*/ 	.word	0x00009660
        /*0b64*/ 	.word	0x00000000
        /*0b68*/ 	.word	0x00000000
        /*0b6c*/ 	.short	0x010a
        /*0b6e*/ 	.byte	0xff
	.zero		1


	//   ....[168]....
        /*0b70*/ 	.word	0x000096c0
        /*0b74*/ 	.word	0x00000000
        /*0b78*/ 	.word	0x00000000
        /*0b7c*/ 	.short	0x010a
        /*0b7e*/ 	.byte	0xff
	.zero		1


	//   ....[169]....
        /*0b80*/ 	.word	0x00009720
        /*0b84*/ 	.word	0x00000000
        /*0b88*/ 	.word	0x00000000
        /*0b8c*/ 	.short	0x010a
        /*0b8e*/ 	.byte	0xff
	.zero		1


	//   ....[170]....
        /*0b90*/ 	.word	0x00009780
        /*0b94*/ 	.word	0x00000000
        /*0b98*/ 	.word	0x00000000
        /*0b9c*/ 	.short	0x010a
        /*0b9e*/ 	.byte	0xff
	.zero		1


	//   ....[171]....
        /*0ba0*/ 	.word	0x000097e0
        /*0ba4*/ 	.word	0x00000000
        /*0ba8*/ 	.word	0x00000000
        /*0bac*/ 	.short	0x010a
        /*0bae*/ 	.byte	0xff
	.zero		1


	//   ....[172]....
        /*0bb0*/ 	.word	0x00009840
        /*0bb4*/ 	.word	0x00000000
        /*0bb8*/ 	.word	0x00000000
        /*0bbc*/ 	.short	0x010a
        /*0bbe*/ 	.byte	0xff
	.zero		1


	//   ....[173]....
        /*0bc0*/ 	.word	0x00009890
        /*0bc4*/ 	.word	0x00000000
        /*0bc8*/ 	.word	0x00000210
        /*0bcc*/ 	.short	0x010a
        /*0bce*/ 	.byte	0xff
	.zero		1


	//   ....[174]....
        /*0bd0*/ 	.word	0x000098f0
        /*0bd4*/ 	.word	0x00000000
        /*0bd8*/ 	.word	0x000001c0
        /*0bdc*/ 	.short	0x010a
        /*0bde*/ 	.byte	0xff
	.zero		1


	//   ....[175]....
        /*0be0*/ 	.word	0x00009940
        /*0be4*/ 	.word	0x00000000
        /*0be8*/ 	.word	0x000001b0
        /*0bec*/ 	.short	0x010a
        /*0bee*/ 	.byte	0xff
	.zero		1


	//   ....[176]....
        /*0bf0*/ 	.word	0x000099a0
        /*0bf4*/ 	.word	0x00000000
        /*0bf8*/ 	.word	0x000001c0
        /*0bfc*/ 	.short	0x010a
        /*0bfe*/ 	.byte	0xff
	.zero		1


	//   ....[177]....
        /*0c00*/ 	.word	0x000099f0
        /*0c04*/ 	.word	0x00000000
        /*0c08*/ 	.word	0x000001b0
        /*0c0c*/ 	.short	0x010a
        /*0c0e*/ 	.byte	0xff
	.zero		1


	//   ....[178]....
        /*0c10*/ 	.word	0x00009a50
        /*0c14*/ 	.word	0x00000003
        /*0c18*/ 	.word	0x000001f0
        /*0c1c*/ 	.short	0x010a
        /*0c1e*/ 	.byte	0xff
	.zero		1


	//   ....[179]....
        /*0c20*/ 	.word	0x00009ab0
        /*0c24*/ 	.word	0x00000000
        /*0c28*/ 	.word	0x00000000
        /*0c2c*/ 	.short	0x010a
        /*0c2e*/ 	.byte	0xff
	.zero		1


	//   ....[180]....
        /*0c30*/ 	.word	0x00009b10
        /*0c34*/ 	.word	0x00000000
        /*0c38*/ 	.word	0x00000000
        /*0c3c*/ 	.short	0x010a
        /*0c3e*/ 	.byte	0xff
	.zero		1


	//   ....[181]....
        /*0c40*/ 	.word	0x00009b70
        /*0c44*/ 	.word	0x00000000
        /*0c48*/ 	.word	0x00000000
        /*0c4c*/ 	.short	0x010a
        /*0c4e*/ 	.byte	0xff
	.zero		1


	//   ....[182]....
        /*0c50*/ 	.word	0x00009bd0
        /*0c54*/ 	.word	0x00000000
        /*0c58*/ 	.word	0x00000000
        /*0c5c*/ 	.short	0x010a
        /*0c5e*/ 	.byte	0xff
	.zero		1


	//   ....[183]....
        /*0c60*/ 	.word	0x00009c30
        /*0c64*/ 	.word	0x00000000
        /*0c68*/ 	.word	0x00000000
        /*0c6c*/ 	.short	0x010a
        /*0c6e*/ 	.byte	0xff
	.zero		1


	//   ....[184]....
        /*0c70*/ 	.word	0x00009c80
        /*0c74*/ 	.word	0x00000000
        /*0c78*/ 	.word	0x000001b0
        /*0c7c*/ 	.short	0x010a
        /*0c7e*/ 	.byte	0xff
	.zero		1


	//   ....[185]....
        /*0c80*/ 	.word	0x00009ce0
        /*0c84*/ 	.word	0x00000000
        /*0c88*/ 	.word	0x000001a8
        /*0c8c*/ 	.short	0x010a
        /*0c8e*/ 	.byte	0xff
	.zero		1


	//   ....[186]....
        /*0c90*/ 	.word	0x00009d40
        /*0c94*/ 	.word	0x00000003
        /*0c98*/ 	.word	0x00000190
        /*0c9c*/ 	.short	0x010a
        /*0c9e*/ 	.byte	0xff
	.zero		1


	//   ....[187]....
        /*0ca0*/ 	.word	0x00009da0
        /*0ca4*/ 	.word	0x00000003
        /*0ca8*/ 	.word	0x00000198
        /*0cac*/ 	.short	0x010a
        /*0cae*/ 	.byte	0xff
	.zero		1


	//   ....[188]....
        /*0cb0*/ 	.word	0x00009e00
        /*0cb4*/ 	.word	0x00000000
        /*0cb8*/ 	.word	0x00000190
        /*0cbc*/ 	.short	0x010a
        /*0cbe*/ 	.byte	0xff
	.zero		1


	//   ....[189]....
        /*0cc0*/ 	.word	0x00009e50
        /*0cc4*/ 	.word	0x00000000
        /*0cc8*/ 	.word	0x000001b0
        /*0ccc*/ 	.short	0x010a
        /*0cce*/ 	.byte	0xff
	.zero		1


	//   ....[190]....
        /*0cd0*/ 	.word	0x00009ea0
        /*0cd4*/ 	.word	0x00000003
        /*0cd8*/ 	.word	0x00000180
        /*0cdc*/ 	.short	0x010a
        /*0cde*/ 	.byte	0xff
	.zero		1


	//   ....[191]....
        /*0ce0*/ 	.word	0x00009ef0
        /*0ce4*/ 	.word	0x000000cf
        /*0ce8*/ 	.word	0x000001d0
        /*0cec*/ 	.short	0x010a
        /*0cee*/ 	.byte	0xff
	.zero		1


	//   ....[192]....
        /*0cf0*/ 	.word	0x00009f40
        /*0cf4*/ 	.word	0x000000d2
        /*0cf8*/ 	.word	0x00000180
        /*0cfc*/ 	.short	0x010a
        /*0cfe*/ 	.byte	0xff
	.zero		1


	//----- nvinfo : EIATTR_NUM_MBARRIERS
	.align		4
.L_47:
        /*0d00*/ 	.byte	0x03, 0x38
        /*0d02*/ 	.short	0x0046


	//----- nvinfo : EIATTR_EXIT_INSTR_OFFSETS
	.align		4
        /*0d04*/ 	.byte	0x04, 0x1c
        /*0d06*/ 	.short	(.L_49 - .L_48)


	//   ....[0]....
.L_48:
        /*0d08*/ 	.word	0x00003290


	//   ....[1]....
        /*0d0c*/ 	.word	0x00003780


	//   ....[2]....
        /*0d10*/ 	.word	0x000037e0


	//   ....[3]....
        /*0d14*/ 	.word	0x00004590


	//   ....[4]....
        /*0d18*/ 	.word	0x000052a0


	//   ....[5]....
        /*0d1c*/ 	.word	0x000052e0


	//   ....[6]....
        /*0d20*/ 	.word	0x00008e80


	//----- nvinfo : EIATTR_MAX_THREADS
	.align		4
.L_49:
        /*0d24*/ 	.byte	0x04, 0x05
        /*0d26*/ 	.short	(.L_51 - .L_50)
.L_50:
        /*0d28*/ 	.word	0x00000100
        /*0d2c*/ 	.word	0x00000001
        /*0d30*/ 	.word	0x00000001


	//----- nvinfo : EIATTR_CRS_STACK_SIZE
	.align		4
.L_51:
        /*0d34*/ 	.byte	0x04, 0x1e
        /*0d36*/ 	.short	(.L_53 - .L_52)
.L_52:
        /*0d38*/ 	.word	0x00000000


	//----- nvinfo : EIATTR_CBANK_PARAM_SIZE
	.align		4
.L_53:
        /*0d3c*/ 	.byte	0x03, 0x19
        /*0d3e*/ 	.short	0x0800


	//----- nvinfo : EIATTR_PARAM_CBANK
	.align		4
        /*0d40*/ 	.byte	0x04, 0x0a
        /*0d42*/ 	.short	(.L_55 - .L_54)
	.align		4
.L_54:
        /*0d44*/ 	.word	index@(.nv.constant0._ZN7cutlass13device_kernelINS_4gemm6kernel13GemmUniversalIN4cute5tupleIJiiiiEEENS1_10collective13CollectiveMmaINS1_35MainloopSm100TmaUmmaWarpSpecializedILi24ELi2ELi4ENS5_IJNS4_1CILi1EEESB_SB_EEEEENS5_IJNSA_ILi128EEESE_NSA_ILi32EEEEEENS_12float_e5m2_tENS5_IJlSB_lEEESH_SI_NS4_8TiledMMAINS4_8MMA_AtomIJNS4_10MMA_TraitsINS4_19SM100_MMA_F8F6F4_SSEJSH_SH_fSE_SE_NS4_17integral_constantINS4_4UMMA5MajorELSP_0EEESQ_NSN_INSO_7ScaleInELSR_0EEESS_EEEEEENS4_6LayoutISC_NS5_IJNSA_ILi0EEESW_SW_EEEEENS5_IJNS4_10UnderscoreESZ_SZ_EEEEENS4_13SM90_TMA_LOADENS4_14ComposedLayoutINS4_7SwizzleILi1ELi4ELi3EEENS4_18smem_ptr_flag_bitsILi8EEENSV_INS5_IJNSA_ILi8EEESF_EEENS5_IJSF_SB_EEEEEEEvNS4_8identityES12_S1C_vS1D_EENS_8epilogue10collective18CollectiveEpilogueINS1F_23Sm100TmaWarpSpecializedILi2ELi2ELi64ELb0ELb0EEEJSG_NS5_IJNSV_ISE_SB_EENSV_INSA_ILi64EEESB_EEEEESH_SI_SH_SI_NS1F_6fusion15FusionCallbacksIS1J_NS1O_17LinearCombinationISH_fSH_fLNS_15FloatRoundStyleE2EEESG_S1N_JEEENS4_5SM1004TMEM4LOAD26SM100_TMEM_LOAD_32dp32b64xES12_NS13_INS14_ILi2ELi4ELi3EEES17_NSV_INS5_IJS18_S1L_EEENS5_IJS1L_SB_EEEEEEENS4_39AutoVectorizingCopyWithAssumedAlignmentILi128EEENS4_14SM90_TMA_STOREES22_S24_S24_EEEvvEEEEvNT_6ParamsE)
        /*0d48*/ 	.short	0x0380
        /*0d4a*/ 	.short	0x0800


	//----- nvinfo : EIATTR_SW_WAR
	.align		4
.L_55:
        /*0d4c*/ 	.byte	0x04, 0x36
        /*0d4e*/ 	.short	(.L_57 - .L_56)
.L_56:
        /*0d50*/ 	.word	0x00000008
.L_57:


//--------------------- .nv.callgraph             --------------------------
	.section	.nv.callgraph,"",@"SHT_CUDA_CALLGRAPH"
	.align	4
	.sectionentsize	8
	.align		4
        /*0000*/ 	.word	0x00000000
	.align		4
        /*0004*/ 	.word	0xffffffff
	.align		4
        /*0008*/ 	.word	index@(_ZN7cutlass13device_kernelINS_4gemm6kernel13GemmUniversalIN4cute5tupleIJiiiiEEENS1_10collective13CollectiveMmaINS1_35MainloopSm100TmaUmmaWarpSpecializedILi24ELi2ELi4ENS5_IJNS4_1CILi1EEESB_SB_EEEEENS5_IJNSA_ILi128EEESE_NSA_ILi32EEEEEENS_12float_e5m2_tENS5_IJlSB_lEEESH_SI_NS4_8TiledMMAINS4_8MMA_AtomIJNS4_10MMA_TraitsINS4_19SM100_MMA_F8F6F4_SSEJSH_SH_fSE_SE_NS4_17integral_constantINS4_4UMMA5MajorELSP_0EEESQ_NSN_INSO_7ScaleInELSR_0EEESS_EEEEEENS4_6LayoutISC_NS5_IJNSA_ILi0EEESW_SW_EEEEENS5_IJNS4_10UnderscoreESZ_SZ_EEEEENS4_13SM90_TMA_LOADENS4_14ComposedLayoutINS4_7SwizzleILi1ELi4ELi3EEENS4_18smem_ptr_flag_bitsILi8EEENSV_INS5_IJNSA_ILi8EEESF_EEENS5_IJSF_SB_EEEEEEEvNS4_8identityES12_S1C_vS1D_EENS_8epilogue10collective18CollectiveEpilogueINS1F_23Sm100TmaWarpSpecializedILi2ELi2ELi64ELb0ELb0EEEJSG_NS5_IJNSV_ISE_SB_EENSV_INSA_ILi64EEESB_EEEEESH_SI_SH_SI_NS1F_6fusion15FusionCallbacksIS1J_NS1O_17LinearCombinationISH_fSH_fLNS_15FloatRoundStyleE2EEESG_S1N_JEEENS4_5SM1004TMEM4LOAD26SM100_TMEM_LOAD_32dp32b64xES12_NS13_INS14_ILi2ELi4ELi3EEES17_NSV_INS5_IJS18_S1L_EEENS5_IJS1L_SB_EEEEEEENS4_39AutoVectorizingCopyWithAssumedAlignmentILi128EEENS4_14SM90_TMA_STOREES22_S24_S24_EEEvvEEEEvNT_6ParamsE)
	.align		4
        /*000c*/ 	.word	index@(__assertfail)
	.align		4
        /*0010*/ 	.word	0x00000000
	.align		4
        /*0014*/ 	.word	0xfffffffe
	.align		4
        /*0018*/ 	.word	0x00000000
	.align		4
        /*001c*/ 	.word	0xfffffffd
	.align		4
        /*0020*/ 	.word	0x00000000
	.align		4
        /*0024*/ 	.word	0xfffffffc


//--------------------- .nv.constant4             --------------------------
	.section	.nv.constant4,"a",@progbits
	.align	8
	.align		8
.nv.constant4:
        /*0000*/ 	.dword	__assertfail
	.align		8
        /*0008*/ 	.dword	__unnamed_1
	.align		8
        /*0010*/ 	.dword	__unnamed_2
	.align		8
        /*0018*/ 	.dword	_ZN40_INTERNAL_d74a0023_4_k_cu_6de5426c_316944cuda3std3__45__cpo5beginE
	.align		8
        /*0020*/ 	.dword	_ZN40_INTERNAL_d74a0023_4_k_cu_6de5426c_316944cuda3std3__45__cpo3endE
	.align		8
        /*0028*/ 	.dword	_ZN40_INTERNAL_d74a0023_4_k_cu_6de5426c_316944cuda3std3__45__cpo6cbeginE
	.align		8
        /*0030*/ 	.dword	_ZN40_INTERNAL_d74a0023_4_k_cu_6de5426c_316944cuda3std3__45__cpo4cendE
	.align		8
        /*0038*/ 	.dword	_ZN40_INTERNAL_d74a0023_4_k_cu_6de5426c_316944cuda3std3__442_GLOBAL__N__d74a0023_4_k_cu_6de5426c_316946ignoreE
	.align		8
        /*0040*/ 	.dword	_ZN40_INTERNAL_d74a0023_4_k_cu_6de5426c_316944cuda3std3__419piecewise_constructE
	.align		8
        /*0048*/ 	.dword	_ZN40_INTERNAL_d74a0023_4_k_cu_6de5426c_316944cuda3std3__48in_placeE
	.align		8
        /*0050*/ 	.dword	_ZN40_INTERNAL_d74a0023_4_k_cu_6de5426c_316944cuda3std6ranges3__45__cpo4swapE
	.align		8
        /*0058*/ 	.dword	_ZN40_INTERNAL_d74a0023_4_k_cu_6de5426c_316944cuda3std6ranges3__45__cpo9iter_moveE
	.align		8
        /*0060*/ 	.dword	_ZN40_INTERNAL_d74a0023_4_k_cu_6de5426c_316944cute7productE
	.align		8
        /*0068*/ 	.dword	_ZN40_INTERNAL_d74a0023_4_k_cu_6de5426c_316944cute1_E
	.align		8
        /*0070*/ 	.dword	$str$25
	.align		8
        /*0078*/ 	.dword	$str$26
	.align		8
        /*0080*/ 	.dword	$str$27
	.align		8
        /*0088*/ 	.dword	$str$28


//--------------------- .text._ZN7cutlass13device_kernelINS_4gemm6kernel13GemmUniversalIN4cute5tupleIJiiiiEEENS1_10collective13CollectiveMmaINS1_35MainloopSm100TmaUmmaWarpSpecializedILi24ELi2ELi4ENS5_IJNS4_1CILi1EEESB_SB_EEEEENS5_IJNSA_ILi128EEESE_NSA_ILi32EEEEEENS_12float_e5m2_tENS5_IJlSB_lEEESH_SI_NS4_8TiledMMAINS4_8MMA_AtomIJNS4_10MMA_TraitsINS4_19SM100_MMA_F8F6F4_SSEJSH_SH_fSE_SE_NS4_17integral_constantINS4_4UMMA5MajorELSP_0EEESQ_NSN_INSO_7ScaleInELSR_0EEESS_EEEEEENS4_6LayoutISC_NS5_IJNSA_ILi0EEESW_SW_EEEEENS5_IJNS4_10UnderscoreESZ_SZ_EEEEENS4_13SM90_TMA_LOADENS4_14ComposedLayoutINS4_7SwizzleILi1ELi4ELi3EEENS4_18smem_ptr_flag_bitsILi8EEENSV_INS5_IJNSA_ILi8EEESF_EEENS5_IJSF_SB_EEEEEEEvNS4_8identityES12_S1C_vS1D_EENS_8epilogue10collective18CollectiveEpilogueINS1F_23Sm100TmaWarpSpecializedILi2ELi2ELi64ELb0ELb0EEEJSG_NS5_IJNSV_ISE_SB_EENSV_INSA_ILi64EEESB_EEEEESH_SI_SH_SI_NS1F_6fusion15FusionCallbacksIS1J_NS1O_17LinearCombinationISH_fSH_fLNS_15FloatRoundStyleE2EEESG_S1N_JEEENS4_5SM1004TMEM4LOAD26SM100_TMEM_LOAD_32dp32b64xES12_NS13_INS14_ILi2ELi4ELi3EEES17_NSV_INS5_IJS18_S1L_EEENS5_IJS1L_SB_EEEEEEENS4_39AutoVectorizingCopyWithAssumedAlignmentILi128EEENS4_14SM90_TMA_STOREES22_S24_S24_EEEvvEEEEvNT_6ParamsE --------------------------
	.section	.text._ZN7cutlass13device_kernelINS_4gemm6kernel13GemmUniversalIN4cute5tupleIJiiiiEEENS1_10collective13CollectiveMmaINS1_35MainloopSm100TmaUmmaWarpSpecializedILi24ELi2ELi4ENS5_IJNS4_1CILi1EEESB_SB_EEEEENS5_IJNSA_ILi128EEESE_NSA_ILi32EEEEEENS_12float_e5m2_tENS5_IJlSB_lEEESH_SI_NS4_8TiledMMAINS4_8MMA_AtomIJNS4_10MMA_TraitsINS4_19SM100_MMA_F8F6F4_SSEJSH_SH_fSE_SE_NS4_17integral_constantINS4_4UMMA5MajorELSP_0EEESQ_NSN_INSO_7ScaleInELSR_0EEESS_EEEEEENS4_6LayoutISC_NS5_IJNSA_ILi0EEESW_SW_EEEEENS5_IJNS4_10UnderscoreESZ_SZ_EEEEENS4_13SM90_TMA_LOADENS4_14ComposedLayoutINS4_7SwizzleILi1ELi4ELi3EEENS4_18smem_ptr_flag_bitsILi8EEENSV_INS5_IJNSA_ILi8EEESF_EEENS5_IJSF_SB_EEEEEEEvNS4_8identityES12_S1C_vS1D_EENS_8epilogue10collective18CollectiveEpilogueINS1F_23Sm100TmaWarpSpecializedILi2ELi2ELi64ELb0ELb0EEEJSG_NS5_IJNSV_ISE_SB_EENSV_INSA_ILi64EEESB_EEEEESH_SI_SH_SI_NS1F_6fusion15FusionCallbacksIS1J_NS1O_17LinearCombinationISH_fSH_fLNS_15FloatRoundStyleE2EEESG_S1N_JEEENS4_5SM1004TMEM4LOAD26SM100_TMEM_LOAD_32dp32b64xES12_NS13_INS14_ILi2ELi4ELi3EEES17_NSV_INS5_IJS18_S1L_EEENS5_IJS1L_SB_EEEEEEENS4_39AutoVectorizingCopyWithAssumedAlignmentILi128EEENS4_14SM90_TMA_STOREES22_S24_S24_EEEvvEEEEvNT_6ParamsE,"ax",@progbits
	.align	128
.text._ZN7cutlass13device_kernelINS_4gemm6kernel13GemmUniversalIN4cute5tupleIJiiiiEEENS1_10collective13CollectiveMmaINS1_35MainloopSm100TmaUmmaWarpSpecializedILi24ELi2ELi4ENS5_IJNS4_1CILi1EEESB_SB_EEEEENS5_IJNSA_ILi128EEESE_NSA_ILi32EEEEEENS_12float_e5m2_tENS5_IJlSB_lEEESH_SI_NS4_8TiledMMAINS4_8MMA_AtomIJNS4_10MMA_TraitsINS4_19SM100_MMA_F8F6F4_SSEJSH_SH_fSE_SE_NS4_17integral_constantINS4_4UMMA5MajorELSP_0EEESQ_NSN_INSO_7ScaleInELSR_0EEESS_EEEEEENS4_6LayoutISC_NS5_IJNSA_ILi0EEESW_SW_EEEEENS5_IJNS4_10UnderscoreESZ_SZ_EEEEENS4_13SM90_TMA_LOADENS4_14ComposedLayoutINS4_7SwizzleILi1ELi4ELi3EEENS4_18smem_ptr_flag_bitsILi8EEENSV_INS5_IJNSA_ILi8EEESF_EEENS5_IJSF_SB_EEEEEEEvNS4_8identityES12_S1C_vS1D_EENS_8epilogue10collective18CollectiveEpilogueINS1F_23Sm100TmaWarpSpecializedILi2ELi2ELi64ELb0ELb0EEEJSG_NS5_IJNSV_ISE_SB_EENSV_INSA_ILi64EEESB_EEEEESH_SI_SH_SI_NS1F_6fusion15FusionCallbacksIS1J_NS1O_17LinearCombinationISH_fSH_fLNS_15FloatRoundStyleE2EEESG_S1N_JEEENS4_5SM1004TMEM4LOAD26SM100_TMEM_LOAD_32dp32b64xES12_NS13_INS14_ILi2ELi4ELi3EEES17_NSV_INS5_IJS18_S1L_EEENS5_IJS1L_SB_EEEEEEENS4_39AutoVectorizingCopyWithAssumedAlignmentILi128EEENS4_14SM90_TMA_STOREES22_S24_S24_EEEvvEEEEvNT_6ParamsE:
        .type           _ZN7cutlass13device_kernelINS_4gemm6kernel13GemmUniversalIN4cute5tupleIJiiiiEEENS1_10collective13CollectiveMmaINS1_35MainloopSm100TmaUmmaWarpSpecializedILi24ELi2ELi4ENS5_IJNS4_1CILi1EEESB_SB_EEEEENS5_IJNSA_ILi128EEESE_NSA_ILi32EEEEEENS_12float_e5m2_tENS5_IJlSB_lEEESH_SI_NS4_8TiledMMAINS4_8MMA_AtomIJNS4_10MMA_TraitsINS4_19SM100_MMA_F8F6F4_SSEJSH_SH_fSE_SE_NS4_17integral_constantINS4_4UMMA5MajorELSP_0EEESQ_NSN_INSO_7ScaleInELSR_0EEESS_EEEEEENS4_6LayoutISC_NS5_IJNSA_ILi0EEESW_SW_EEEEENS5_IJNS4_10UnderscoreESZ_SZ_EEEEENS4_13SM90_TMA_LOADENS4_14ComposedLayoutINS4_7SwizzleILi1ELi4ELi3EEENS4_18smem_ptr_flag_bitsILi8EEENSV_INS5_IJNSA_ILi8EEESF_EEENS5_IJSF_SB_EEEEEEEvNS4_8identityES12_S1C_vS1D_EENS_8epilogue10collective18CollectiveEpilogueINS1F_23Sm100TmaWarpSpecializedILi2ELi2ELi64ELb0ELb0EEEJSG_NS5_IJNSV_ISE_SB_EENSV_INSA_ILi64EEESB_EEEEESH_SI_SH_SI_NS1F_6fusion15FusionCallbacksIS1J_NS1O_17LinearCombinationISH_fSH_fLNS_15FloatRoundStyleE2EEESG_S1N_JEEENS4_5SM1004TMEM4LOAD26SM100_TMEM_LOAD_32dp32b64xES12_NS13_INS14_ILi2ELi4ELi3EEES17_NSV_INS5_IJS18_S1L_EEENS5_IJS1L_SB_EEEEEEENS4_39AutoVectorizingCopyWithAssumedAlignmentILi128EEENS4_14SM90_TMA_STOREES22_S24_S24_EEEvvEEEEvNT_6ParamsE,@function
        .size           _ZN7cutlass13device_kernelINS_4gemm6kernel13GemmUniversalIN4cute5tupleIJiiiiEEENS1_10collective13CollectiveMmaINS1_35MainloopSm100TmaUmmaWarpSpecializedILi24ELi2ELi4ENS5_IJNS4_1CILi1EEESB_SB_EEEEENS5_IJNSA_ILi128EEESE_NSA_ILi32EEEEEENS_12float_e5m2_tENS5_IJlSB_lEEESH_SI_NS4_8TiledMMAINS4_8MMA_AtomIJNS4_10MMA_TraitsINS4_19SM100_MMA_F8F6F4_SSEJSH_SH_fSE_SE_NS4_17integral_constantINS4_4UMMA5MajorELSP_0EEESQ_NSN_INSO_7ScaleInELSR_0EEESS_EEEEEENS4_6LayoutISC_NS5_IJNSA_ILi0EEESW_SW_EEEEENS5_IJNS4_10UnderscoreESZ_SZ_EEEEENS4_13SM90_TMA_LOADENS4_14ComposedLayoutINS4_7SwizzleILi1ELi4ELi3EEENS4_18smem_ptr_flag_bitsILi8EEENSV_INS5_IJNSA_ILi8EEESF_EEENS5_IJSF_SB_EEEEEEEvNS4_8identityES12_S1C_vS1D_EENS_8epilogue10collective18CollectiveEpilogueINS1F_23Sm100TmaWarpSpecializedILi2ELi2ELi64ELb0ELb0EEEJSG_NS5_IJNSV_ISE_SB_EENSV_INSA_ILi64EEESB_EEEEESH_SI_SH_SI_NS1F_6fusion15FusionCallbacksIS1J_NS1O_17LinearCombinationISH_fSH_fLNS_15FloatRoundStyleE2EEESG_S1N_JEEENS4_5SM1004TMEM4LOAD26SM100_TMEM_LOAD_32dp32b64xES12_NS13_INS14_ILi2ELi4ELi3EEES17_NSV_INS5_IJS18_S1L_EEENS5_IJS1L_SB_EEEEEEENS4_39AutoVectorizingCopyWithAssumedAlignmentILi128EEENS4_14SM90_TMA_STOREES22_S24_S24_EEEvvEEEEvNT_6ParamsE,(.L_x_204 - _ZN7cutlass13device_kernelINS_4gemm6kernel13GemmUniversalIN4cute5tupleIJiiiiEEENS1_10collective13CollectiveMmaINS1_35MainloopSm100TmaUmmaWarpSpecializedILi24ELi2ELi4ENS5_IJNS4_1CILi1EEESB_SB_EEEEENS5_IJNSA_ILi128EEESE_NSA_ILi32EEEEEENS_12float_e5m2_tENS5_IJlSB_lEEESH_SI_NS4_8TiledMMAINS4_8MMA_AtomIJNS4_10MMA_TraitsINS4_19SM100_MMA_F8F6F4_SSEJSH_SH_fSE_SE_NS4_17integral_constantINS4_4UMMA5MajorELSP_0EEESQ_NSN_INSO_7ScaleInELSR_0EEESS_EEEEEENS4_6LayoutISC_NS5_IJNSA_ILi0EEESW_SW_EEEEENS5_IJNS4_10UnderscoreESZ_SZ_EEEEENS4_13SM90_TMA_LOADENS4_14ComposedLayoutINS4_7SwizzleILi1ELi4ELi3EEENS4_18smem_ptr_flag_bitsILi8EEENSV_INS5_IJNSA_ILi8EEESF_EEENS5_IJSF_SB_EEEEEEEvNS4_8identityES12_S1C_vS1D_EENS_8epilogue10collective18CollectiveEpilogueINS1F_23Sm100TmaWarpSpecializedILi2ELi2ELi64ELb0ELb0EEEJSG_NS5_IJNSV_ISE_SB_EENSV_INSA_ILi64EEESB_EEEEESH_SI_SH_SI_NS1F_6fusion15FusionCallbacksIS1J_NS1O_17LinearCombinationISH_fSH_fLNS_15FloatRoundStyleE2EEESG_S1N_JEEENS4_5SM1004TMEM4LOAD26SM100_TMEM_LOAD_32dp32b64xES12_NS13_INS14_ILi2ELi4ELi3EEES17_NSV_INS5_IJS18_S1L_EEENS5_IJS1L_SB_EEEEEEENS4_39AutoVectorizingCopyWithAssumedAlignmentILi128EEENS4_14SM90_TMA_STOREES22_S24_S24_EEEvvEEEEvNT_6ParamsE)
        .other          _ZN7cutlass13device_kernelINS_4gemm6kernel13GemmUniversalIN4cute5tupleIJiiiiEEENS1_10collective13CollectiveMmaINS1_35MainloopSm100TmaUmmaWarpSpecializedILi24ELi2ELi4ENS5_IJNS4_1CILi1EEESB_SB_EEEEENS5_IJNSA_ILi128EEESE_NSA_ILi32EEEEEENS_12float_e5m2_tENS5_IJlSB_lEEESH_SI_NS4_8TiledMMAINS4_8MMA_AtomIJNS4_10MMA_TraitsINS4_19SM100_MMA_F8F6F4_SSEJSH_SH_fSE_SE_NS4_17integral_constantINS4_4UMMA5MajorELSP_0EEESQ_NSN_INSO_7ScaleInELSR_0EEESS_EEEEEENS4_6LayoutISC_NS5_IJNSA_ILi0EEESW_SW_EEEEENS5_IJNS4_10UnderscoreESZ_SZ_EEEEENS4_13SM90_TMA_LOADENS4_14ComposedLayoutINS4_7SwizzleILi1ELi4ELi3EEENS4_18smem_ptr_flag_bitsILi8EEENSV_INS5_IJNSA_ILi8EEESF_EEENS5_IJSF_SB_EEEEEEEvNS4_8identityES12_S1C_vS1D_EENS_8epilogue10collective18CollectiveEpilogueINS1F_23Sm100TmaWarpSpecializedILi2ELi2ELi64ELb0ELb0EEEJSG_NS5_IJNSV_ISE_SB_EENSV_INSA_ILi64EEESB_EEEEESH_SI_SH_SI_NS1F_6fusion15FusionCallbacksIS1J_NS1O_17LinearCombinationISH_fSH_fLNS_15FloatRoundStyleE2EEESG_S1N_JEEENS4_5SM1004TMEM4LOAD26SM100_TMEM_LOAD_32dp32b64xES12_NS13_INS14_ILi2ELi4ELi3EEES17_NSV_INS5_IJS18_S1L_EEENS5_IJS1L_SB_EEEEEEENS4_39AutoVectorizingCopyWithAssumedAlignmentILi128EEENS4_14SM90_TMA_STOREES22_S24_S24_EEEvvEEEEvNT_6ParamsE,@"STO_CUDA_ENTRY STV_DEFAULT"
_ZN7cutlass13device_kernelINS_4gemm6kernel13GemmUniversalIN4cute5tupleIJiiiiEEENS1_10collective13CollectiveMmaINS1_35MainloopSm100TmaUmmaWarpSpecializedILi24ELi2ELi4ENS5_IJNS4_1CILi1EEESB_SB_EEEEENS5_IJNSA_ILi128EEESE_NSA_ILi32EEEEEENS_12float_e5m2_tENS5_IJlSB_lEEESH_SI_NS4_8TiledMMAINS4_8MMA_AtomIJNS4_10MMA_TraitsINS4_19SM100_MMA_F8F6F4_SSEJSH_SH_fSE_SE_NS4_17integral_constantINS4_4UMMA5MajorELSP_0EEESQ_NSN_INSO_7ScaleInELSR_0EEESS_EEEEEENS4_6LayoutISC_NS5_IJNSA_ILi0EEESW_SW_EEEEENS5_IJNS4_10UnderscoreESZ_SZ_EEEEENS4_13SM90_TMA_LOADENS4_14ComposedLayoutINS4_7SwizzleILi1ELi4ELi3EEENS4_18smem_ptr_flag_bitsILi8EEENSV_INS5_IJNSA_ILi8EEESF_EEENS5_IJSF_SB_EEEEEEEvNS4_8identityES12_S1C_vS1D_EENS_8epilogue10collective18CollectiveEpilogueINS1F_23Sm100TmaWarpSpecializedILi2ELi2ELi64ELb0ELb0EEEJSG_NS5_IJNSV_ISE_SB_EENSV_INSA_ILi64EEESB_EEEEESH_SI_SH_SI_NS1F_6fusion15FusionCallbacksIS1J_NS1O_17LinearCombinationISH_fSH_fLNS_15FloatRoundStyleE2EEESG_S1N_JEEENS4_5SM1004TMEM4LOAD26SM100_TMEM_LOAD_32dp32b64xES12_NS13_INS14_ILi2ELi4ELi3EEES17_NSV_INS5_IJS18_S1L_EEENS5_IJS1L_SB_EEEEEEENS4_39AutoVectorizingCopyWithAssumedAlignmentILi128EEENS4_14SM90_TMA_STOREES22_S24_S24_EEEvvEEEEvNT_6ParamsE:
[----:B------:R-:W1:Y:S01]  /*0000*/  LDC R1, c[0x0][0x37c] ;  /* 0x0000df00ff017b82 */ /* 0x000e620000000800 */
[----:B------:R-:W2:Y:S01]  /*0010*/  S2R R189, SR_TID.X ;  /* 0x0000000000bd7919 */ /* 0x000ea20000002100 */
[----:B------:R-:W3:Y:S01]  /*0020*/  LDCU.64 UR4, c[0x0][0x890] ;  /* 0x00011200ff0477ac */ /* 0x000ee20008000a00 */
[----:B------:R-:W-:Y:S02]  /*0030*/  PRMT R171, RZ, 0x7610, R171 ;  /* 0x00007610ffab7816 */ /* 0x000fe400000000ab */
[----:B------:R-:W-:Y:S01]  /*0040*/  ELECT P5, URZ, PT ;  /* 0x0000000000ff782f */ /* 0x000fe200038a0000 */
[----:B------:R-:W4:Y:S01]  /*0050*/  LDCU.64 UR46, c[0x0][0x358] ;  /* 0x00006b00ff2e77ac */ /* 0x000f220008000a00 */
[----:B---3--:R-:W-:-:S04]  /*0060*/  UISETP.NE.U32.AND UP0, UPT, UR4, URZ, UPT ;  /* 0x000000ff0400728c */ /* 0x008fc8000bf05070 */
[----:B------:R-:W-:Y:S01]  /*0070*/  UISETP.NE.AND.EX UP0, UPT, UR5, URZ, UPT, UP0 ;  /* 0x000000ff0500728c */ /* 0x000fe2000bf05300 */
[----:B--2---:R-:W-:-:S05]  /*0080*/  SHF.R.U32.HI R173, RZ, 0x5, R189 ;  /* 0x00000005ffad7819 */ /* 0x004fca00000116bd */
[----:B------:R-:W2:Y:S02]  /*0090*/  SHFL.IDX PT, R0, R173, RZ, 0x1f ;  /* 0x00001fffad007589 */ /* 0x000ea400000e0000 */
[----:B--2---:R-:W-:Y:S01]  /*00a0*/  R2UR UR8, R0 ;  /* 0x00000000000872ca */ /* 0x004fe200000e0000 */
[----:B-1--4-:R-:W-:-:S14]  /*00b0*/  BRA.U UP0, `(.L_x_0) ;  /* 0x00000001002c7547 */ /* 0x012fdc000b800000 */
[----:B------:R-:W1:Y:S02]  /*00c0*/  LDCU.64 UR6, c[0x0][0x888] ;  /* 0x00011100ff0677ac */ /* 0x000e640008000a00 */
[----:B-1----:R-:W-:-:S04]  /*00d0*/  UISETP.NE.U32.AND UP0, UPT, UR6, URZ, UPT ;  /* 0x000000ff0600728c */ /* 0x002fc8000bf05070 */
[----:B------:R-:W-:-:S09]  /*00e0*/  UISETP.NE.AND.EX UP0, UPT, UR7, URZ, UPT, UP0 ;  /* 0x000000ff0700728c */ /* 0x000fd2000bf05300 */
[----:B------:R-:W-:Y:S05]  /*00f0*/  BRA.U !UP0, `(.L_x_1) ;  /* 0x0000000108107547 */ /* 0x000fea000b800000 */
[----:B------:R-:W1:Y:S02]  /*0100*/  LDC.64 R2, c[0x0][0x888] ;  /* 0x00022200ff027b82 */ /* 0x000e640000000a00 */
[----:B-1----:R1:W5:Y:S01]  /*0110*/  LDG.E R81, desc[UR46][R2.64] ;  /* 0x0000002e02517981 */ /* 0x002362000c1e1900 */
[----:B------:R-:W-:Y:S01]  /*0120*/  HFMA2 R171, -RZ, RZ, 0, 5.9604644775390625e-08 ;  /* 0x00000001ffab7431 */ /* 0x000fe200000001ff */
[----:B------:R-:W-:Y:S05]  /*0130*/  BRA `(.L_x_0) ;  /* 0x00000000000c7947 */ /* 0x000fea0003800000 */
.L_x_1:
[----:B------:R-:W1:Y:S01]  /*0140*/  LDCU UR6, c[0x0][0x880] ;  /* 0x00011000ff0677ac */ /* 0x000e620008000800 */
[----:B------:R-:W-:Y:S01]  /*0150*/  HFMA2 R171, -RZ, RZ, 0, 5.9604644775390625e-08 ;  /* 0x00000001ffab7431 */ /* 0x000fe200000001ff */
[----:B-1----:R-:W-:-:S07]  /*0160*/  MOV R81, UR6 ;  /* 0x0000000600517c02 */ /* 0x002fce0008000f00 */
.L_x_0:
[----:B------:R-:W2:Y:S02]  /*0170*/  LDCU.64 UR6, c[0x0][0x8b0] ;  /* 0x00011600ff0677ac */ /* 0x000ea40008000a00 */
[----:B--2---:R-:W-:-:S04]  /*0180*/  UISETP.NE.U32.AND UP0, UPT, UR6, URZ, UPT ;  /* 0x000000ff0600728c */ /* 0x004fc8000bf05070 */
[----:B------:R-:W-:-:S09]  /*0190*/  UISETP.NE.AND.EX UP0, UPT, UR7, URZ, UPT, UP0 ;  /* 0x000000ff0700728c */ /* 0x000fd2000bf05300 */
[----:B------:R-:W-:Y:S05]  /*01a0*/  BRA.U UP0, `(.L_x_2) ;  /* 0x0000000100247547 */ /* 0x000fea000b800000 */
[----:B------:R-:W2:Y:S02]  /*01b0*/  LDCU.64 UR6, c[0x0][0x8a8] ;  /* 0x00011500ff0677ac */ /* 0x000ea40008000a00 */
[----:B--2---:R-:W-:-:S04]  /*01c0*/  UISETP.NE.U32.AND UP0, UPT, UR6, URZ, UPT ;  /* 0x000000ff0600728c */ /* 0x004fc8000bf05070 */
[----:B------:R-:W-:-:S09]  /*01d0*/  UISETP.NE.AND.EX UP0, UPT, UR7, URZ, UPT, UP0 ;  /* 0x000000ff0700728c */ /* 0x000fd2000bf05300 */
[----:B------:R-:W-:Y:S05]  /*01e0*/  BRA.U !UP0, `(.L_x_3) ;  /* 0x00000001080c7547 */ /* 0x000fea000b800000 */
[----:B------:R-:W2:Y:S02]  /*01f0*/  LDC.64 R78, c[0x0][0x8a8] ;  /* 0x00022a00ff4e7b82 */ /* 0x000ea40000000a00 */
[----:B--2---:R2:W5:Y:S01]  /*0200*/  LDG.E R78, desc[UR46][R78.64] ;  /* 0x0000002e4e4e7981 */ /* 0x004562000c1e1900 */
[----:B------:R-:W-:Y:S05]  /*0210*/  BRA `(.L_x_2) ;  /* 0x0000000000087947 */ /* 0x000fea0003800000 */
.L_x_3:
[----:B------:R-:W2:Y:S02]  /*0220*/  LDCU UR6, c[0x0][0x8a0] ;  /* 0x00011400ff0677ac */ /* 0x000ea40008000800 */
[----:B--2---:R-:W-:Y:S02]  /*0230*/  MOV R78, UR6 ;  /* 0x00000006004e7c02 */ /* 0x004fe40008000f00 */
.L_x_2:
[----:B------:R-:W-:Y:S01]  /*0240*/  IMAD.U32 R0, RZ, RZ, UR8 ;  /* 0x00000008ff007e24 */ /* 0x000fe2000f8e00ff */
[----:B------:R-:W-:Y:S04]  /*0250*/  BSSY.RECONVERGENT B0, `(.L_x_4) ;  /* 0x000000c000007945 */ /* 0x000fe80003800200 */
[C---:B------:R-:W-:Y:S02]  /*0260*/  ISETP.NE.OR P1, PT, R0.reuse, 0x1, !P5 ;  /* 0x000000010000780c */ /* 0x040fe40006f25670 */
[----:B------:R-:W-:-:S11]  /*0270*/  ISETP.NE.OR P0, PT, R0, 0x3, !P5 ;  /* 0x000000030000780c */ /* 0x000fd60006f05670 */
[----:B------:R-:W-:Y:S05]  /*0280*/  @P1 BRA `(.L_x_5) ;  /* 0x0000000000201947 */ /* 0x000fea0003800000 */
[----:B------:R-:W3:Y:S02]  /*0290*/  LDCU.64 UR6, c[0x0][0x348] ;  /* 0x00006900ff0677ac */ /* 0x000ee40008000a00 */
[----:B---3--:R-:W-:Y:S02]  /*02a0*/  UIADD3 UR10, UP1, UPT, UR6, 0x80, URZ ;  /* 0x00000080060a7890 */ /* 0x008fe4000ff3e0ff */
[----:B------:R-:W-:Y:S02]  /*02b0*/  UIADD3 UR6, UP0, UPT, UR6, 0x180, URZ ;  /* 0x0000018006067890 */ /* 0x000fe4000ff1e0ff */
[----:B------:R-:W-:Y:S02]  /*02c0*/  UIADD3.X UR11, UPT, UPT, URZ, UR7, URZ, UP1, !UPT ;  /* 0x00000007ff0b7290 */ /* 0x000fe40008ffe4ff */
[----:B------:R-:W-:-:S07]  /*02d0*/  UIADD3.X UR7, UPT, UPT, URZ, UR7, URZ, UP0, !UPT ;  /* 0x00000007ff077290 */ /* 0x000fce00087fe4ff */
[----:B------:R3:W-:Y:S02]  /*02e0*/  UTMACCTL.PF [UR10] ;  /* 0x000000000a0079b9 */ /* 0x0007e40008040000 */
[----:B------:R3:W-:Y:S02]  /*02f0*/  UTMACCTL.PF [UR6] ;  /* 0x00000000060079b9 */ /* 0x0007e40008040000 */
[----:B---3--:R-:W-:Y:S01]  /*0300*/  NOP ;  /* 0x0000000000007918 */ /* 0x008fe20000000000 */
.L_x_5:
[----:B------:R-:W-:Y:S05]  /*0310*/  BSYNC.RECONVERGENT B0 ;  /* 0x0000000000007941 */ /* 0x000fea0003800200 */
.L_x_4:
[----:B------:R-:W-:Y:S04]  /*0320*/  BSSY.RECONVERGENT B0, `(.L_x_6) ;  /* 0x000000a000007945 */ /* 0x000fe80003800200 */
        /* <DEDUP_REMOVED lines=9> */
.L_x_7:
[----:B------:R-:W-:Y:S05]  /*03c0*/  BSYNC.RECONVERGENT B0 ;  /* 0x0000000000007941 */ /* 0x000fea0003800200 */
.L_x_6:
[----:B------:R-:W3:Y:S01]  /*03d0*/  LDCU.64 UR6, c[0x0][0x888] ;  /* 0x00011100ff0677ac */ /* 0x000ee20008000a00 */
[----:B------:R-:W-:Y:S02]  /*03e0*/  UISETP.EQ.U32.AND UP1, UPT, UR4, URZ, UPT ;  /* 0x000000ff0400728c */ /* 0x000fe4000bf22070 */
[----:B------:R-:W-:Y:S02]  /*03f0*/  UPLOP3.LUT UP2, UPT, UPT, UPT, UPT, 0x80, 0x8 ;  /* 0x000000000008789c */ /* 0x000fe40003f4f070 */
[----:B---3--:R-:W-:-:S04]  /*0400*/  UISETP.NE.U32.AND UP0, UPT, UR6, URZ, UPT ;  /* 0x000000ff0600728c */ /* 0x008fc8000bf05070 */
[----:B------:R-:W-:-:S04]  /*0410*/  UISETP.NE.AND.EX UP0, UPT, UR7, URZ, UPT, UP0 ;  /* 0x000000ff0700728c */ /* 0x000fc8000bf05300 */
[----:B------:R-:W-:-:S04]  /*0420*/  UISETP.EQ.OR.EX UP3, UPT, UR5, URZ, !UP0, UP1 ;  /* 0x000000ff0500728c */ /* 0x000fc8000c762710 */
[----:B------:R-:W-:-:S05]  /*0430*/  UP2UR UR50, UPR, URZ, 0x8 ;  /* 0x00000008ff327883 */ /* 0x000fca0008000000 */
[----:B------:R-:W-:Y:S07]  /*0440*/  BRA.U !UP3, `(.L_x_8) ;  /* 0x000000010b207547 */ /* 0x000fee000b800000 */
[----:B------:R-:W-:Y:S01]  /*0450*/  UISETP.NE.U32.AND UP2, UPT, UR4, URZ, UPT ;  /* 0x000000ff0400728c */ /* 0x000fe2000bf45070 */
[----:B-----5:R-:W-:Y:S01]  /*0460*/  FSETP.NEU.AND P0, PT, R81, RZ, PT ;  /* 0x000000ff5100720b */ /* 0x020fe20003f0d000 */
[----:B------:R-:W-:Y:S02]  /*0470*/  USEL UR4, URZ, 0xffffffff, UP0 ;  /* 0xffffffffff047887 */ /* 0x000fe40008000000 */
[----:B------:R-:W-:-:S10]  /*0480*/  UISETP.NE.AND.EX UP2, UPT, UR5, URZ, UPT, UP2 ;  /* 0x000000ff0500728c */ /* 0x000fd4000bf45320 */
[----:B------:R-:W-:Y:S01]  /*0490*/  VOTEU.ANY UP1, P0 ;  /* 0x0000000000ff7886 */ /* 0x000fe20000020100 */
[----:B------:R-:W-:-:S04]  /*04a0*/  @!UP2 USEL UR4, URZ, 0xffffffff, UP1 ;  /* 0xffffffffff04a887 */ /* 0x000fc80008800000 */
[----:B------:R-:W-:-:S04]  /*04b0*/  ULOP3.LUT UR4, UR4, 0x1, URZ, 0xc0, !UPT ;  /* 0x0000000104047892 */ /* 0x000fc8000f8ec0ff */
[----:B------:R-:W-:-:S11]  /*04c0*/  UISETP.NE.U32.AND UP2, UPT, UR4, 0x1, UPT ;  /* 0x000000010400788c */ /* 0x000fd6000bf45070 */
.L_x_8:
[----:B-1----:R-:W1:Y:S01]  /*04d0*/  SHFL.IDX PT, R2, R173, RZ, 0x1f ;  /* 0x00001fffad027589 */ /* 0x002e6200000e0000 */
[----:B------:R-:W-:-:S04]  /*04e0*/  UISETP.NE.AND UP1, UPT, UR8, 0x2, UPT ;  /* 0x000000020800788c */ /* 0x000fc8000bf25270 */
[----:B------:R-:W-:Y:S01]  /*04f0*/  USEL UR6, URZ, 0x1, UP1 ;  /* 0x00000001ff067887 */ /* 0x000fe20008800000 */
[----:B-1----:R-:W-:-:S13]  /*0500*/  ISETP.NE.AND P0, PT, R2, RZ, PT ;  /* 0x000000ff0200720c */ /* 0x002fda0003f05270 */
[----:B------:R-:W-:Y:S05]  /*0510*/  @P0 BRA `(.L_x_9) ;  /* 0x0000000000f40947 */ /* 0x000fea0003800000 */
[----:B------:R-:W-:Y:S01]  /*0520*/  ELECT P0, URZ, PT ;  /* 0x0000000000ff782f */ /* 0x000fe20003800000 */
[----:B------:R-:W-:-:S12]  /*0530*/  BSSY.RECONVERGENT B0, `(.L_x_9) ;  /* 0x000003b000007945 */ /* 0x000fd80003800200 */
[----:B------:R-:W-:Y:S05]  /*0540*/  @!P0 BRA `(.L_x_10) ;  /* 0x0000000000e48947 */ /* 0x000fea0003800000 */
[----:B------:R-:W1:Y:S01]  /*0550*/  S2UR UR5, SR_CgaCtaId ;  /* 0x00000000000579c3 */ /* 0x000e620000008800 */
[----:B------:R-:W-:Y:S01]  /*0560*/  UMOV UR7, 0x400 ;  /* 0x0000040000077882 */ /* 0x000fe20000000000 */
[----:B------:R-:W-:Y:S02]  /*0570*/  UMOV UR4, 0x1 ;  /* 0x0000000100047882 */ /* 0x000fe40000000000 */
[----:B------:R-:W-:-:S04]  /*0580*/  UIADD3 UR10, UPT, UPT, -UR4, 0x100000, URZ ;  /* 0x00100000040a7890 */ /* 0x000fc8000fffe1ff */
[----:B------:R-:W-:Y:S02]  /*0590*/  USHF.L.U32 UR11, UR10, 0xb, URZ ;  /* 0x0000000b0a0b7899 */ /* 0x000fe400080006ff */
[----:B------:R-:W-:Y:S02]  /*05a0*/  USHF.L.U32 UR10, UR10, 0x1, URZ ;  /* 0x000000010a0a7899 */ /* 0x000fe400080006ff */
[----:B-1----:R-:W-:Y:S01]  /*05b0*/  ULEA UR5, UR5, UR7, 0x18 ;  /* 0x0000000705057291 */ /* 0x002fe2000f8ec0ff */
[----:B------:R-:W1:Y:S11]  /*05c0*/  FENCE.VIEW.ASYNC.S ;  /* 0x00000000000073c6 */ /* 0x000e760000000000 */
[----:B-1----:R1:W3:Y:S01]  /*05d0*/  SYNCS.EXCH.64 URZ, [UR5], UR10 ;  /* 0x0000000a05ff75b2 */ /* 0x0022e20008000100 */
[----:B------:R1:W4:Y:S01]  /*05e0*/  SYNCS.EXCH.64 URZ, [UR5+0xc0], UR10 ;  /* 0x0000c00a05ff75b2 */ /* 0x0003220008000100 */
[----:B------:R1:W1:Y:S01]  /*05f0*/  SYNCS.EXCH.64 URZ, [UR5+0x8], UR10 ;  /* 0x0000080a05ff75b2 */ /* 0x0002620008000100 */
        /* <DEDUP_REMOVED lines=45> */
[----:B---34-:R-:W-:Y:S01]  /*08d0*/  NOP ;  /* 0x0000000000007918 */ /* 0x018fe20000000000 */
.L_x_10:
[----:B-1----:R-:W-:Y:S05]  /*08e0*/  BSYNC.RECONVERGENT B0 ;  /* 0x0000000000007941 */ /* 0x002fea0003800200 */
.L_x_9:
[----:B------:R-:W1:Y:S01]  /*08f0*/  SHFL.IDX PT, R2, R173, RZ, 0x1f ;  /* 0x00001fffad027589 */ /* 0x000e6200000e0000 */
[----:B------:R-:W-:Y:S01]  /*0900*/  NOP ;  /* 0x0000000000007918 */ /* 0x000fe20000000000 */
[----:B-1----:R-:W-:-:S13]  /*0910*/  ISETP.NE.AND P0, PT, R2, 0x1, PT ;  /* 0x000000010200780c */ /* 0x002fda0003f05270 */
[----:B------:R-:W-:Y:S05]  /*0920*/  @P0 BRA `(.L_x_11) ;  /* 0x0000000000480947 */ /* 0x000fea0003800000 */
[----:B------:R-:W1:Y:S01]  /*0930*/  S2UR UR7, SR_CgaCtaId ;  /* 0x00000000000779c3 */ /* 0x000e620000008800 */
[----:B------:R-:W-:Y:S01]  /*0940*/  UMOV UR9, 0x400 ;  /* 0x0000040000097882 */ /* 0x000fe20000000000 */
[----:B------:R-:W-:Y:S01]  /*0950*/  UMOV UR5, 0x20 ;  /* 0x0000002000057882 */ /* 0x000fe20000000000 */
[----:B------:R-:W-:Y:S01]  /*0960*/  UMOV UR4, 0x80 ;  /* 0x0000008000047882 */ /* 0x000fe20000000000 */
[----:B------:R-:W-:-:S04]  /*0970*/  UIADD3 UR10, UPT, UPT, -UR5, 0x100000, URZ ;  /* 0x00100000050a7890 */ /* 0x000fc8000fffe1ff */
[----:B------:R-:W-:Y:S02]  /*0980*/  USHF.L.U32 UR11, UR10, 0xb, URZ ;  /* 0x0000000b0a0b7899 */ /* 0x000fe400080006ff */
[----:B------:R-:W-:Y:S02]  /*0990*/  USHF.L.U32 UR10, UR10, 0x1, URZ ;  /* 0x000000010a0a7899 */ /* 0x000fe400080006ff */
[----:B------:R-:W-:-:S04]  /*09a0*/  UIADD3 UR4, UPT, UPT, -UR4, 0x100000, URZ ;  /* 0x0010000004047890 */ /* 0x000fc8000fffe1ff */
[----:B------:R-:W-:Y:S02]  /*09b0*/  USHF.L.U32 UR5, UR4, 0xb, URZ ;  /* 0x0000000b04057899 */ /* 0x000fe400080006ff */
[----:B------:R-:W-:Y:S01]  /*09c0*/  USHF.L.U32 UR4, UR4, 0x1, URZ ;  /* 0x0000000104047899 */ /* 0x000fe200080006ff */
[----:B------:R-:W-:Y:S01]  /*09d0*/  ELECT P0, URZ, PT ;  /* 0x0000000000ff782f */ /* 0x000fe20003800000 */
[----:B-1----:R-:W-:Y:S01]  /*09e0*/  ULEA UR7, UR7, UR9, 0x18 ;  /* 0x0000000907077291 */ /* 0x002fe2000f8ec0ff */
[----:B------:R-:W1:Y:S11]  /*09f0*/  FENCE.VIEW.ASYNC.S ;  /* 0x00000000000073c6 */ /* 0x000e760000000000 */
[----:B-1----:R1:W3:Y:S01]  /*0a00*/  SYNCS.EXCH.64 URZ, [UR7+0x180], UR10 ;  /* 0x0001800a07ff75b2 */ /* 0x0022e20008000100 */
[----:B------:R1:W4:Y:S01]  /*0a10*/  SYNCS.EXCH.64 URZ, [UR7+0x190], UR4 ;  /* 0x0001900407ff75b2 */ /* 0x0003220008000100 */
[----:B------:R1:W1:Y:S01]  /*0a20*/  SYNCS.EXCH.64 URZ, [UR7+0x188], UR10 ;  /* 0x0001880a07ff75b2 */ /* 0x0002620008000100 */
[----:B------:R1:W1:Y:S01]  /*0a30*/  SYNCS.EXCH.64 URZ, [UR7+0x198], UR4 ;  /* 0x0001980407ff75b2 */ /* 0x0002620008000100 */
[----:B------:R-:W-:Y:S01]  /*0a40*/  NOP ;  /* 0x0000000000007918 */ /* 0x000fe20000000000 */
.L_x_11:
[----:B------:R-:W2:Y:S01]  /*0a50*/  SHFL.IDX PT, R2, R173, RZ, 0x1f ;  /* 0x00001fffad027589 */ /* 0x000ea200000e0000 */
[----:B------:R-:W-:Y:S01]  /*0a60*/  NOP ;  /* 0x0000000000007918 */ /* 0x000fe20000000000 */
[----:B--2---:R-:W-:-:S13]  /*0a70*/  ISETP.NE.AND P0, PT, R2, 0x3, PT ;  /* 0x000000030200780c */ /* 0x004fda0003f05270 */
[----:B------:R-:W-:Y:S05]  /*0a80*/  @P0 BRA `(.L_x_12) ;  /* 0x0000000000300947 */ /* 0x000fea0003800000 */
[----:B-1----:R-:W1:Y:S01]  /*0a90*/  S2UR UR5, SR_CgaCtaId ;  /* 0x00000000000579c3 */ /* 0x002e620000008800 */
[----:B------:R-:W-:Y:S01]  /*0aa0*/  UMOV UR7, 0x400 ;  /* 0x0000040000077882 */ /* 0x000fe20000000000 */
[----:B------:R-:W-:Y:S01]  /*0ab0*/  UMOV UR4, 0x20 ;  /* 0x0000002000047882 */ /* 0x000fe20000000000 */
[----:B------:R-:W-:Y:S01]  /*0ac0*/  ELECT P0, URZ, PT ;  /* 0x0000000000ff782f */ /* 0x000fe20003800000 */
[----:B------:R-:W-:-:S04]  /*0ad0*/  UIADD3 UR10, UPT, UPT, -UR4, 0x100000, URZ ;  /* 0x00100000040a7890 */ /* 0x000fc8000fffe1ff */
[----:B------:R-:W-:Y:S02]  /*0ae0*/  USHF.L.U32 UR11, UR10, 0xb, URZ ;  /* 0x0000000b0a0b7899 */ /* 0x000fe400080006ff */
[----:B------:R-:W-:Y:S02]  /*0af0*/  USHF.L.U32 UR10, UR10, 0x1, URZ ;  /* 0x000000010a0a7899 */ /* 0x000fe400080006ff */
[----:B-1----:R-:W-:Y:S01]  /*0b00*/  ULEA UR5, UR5, UR7, 0x18 ;  /* 0x0000000705057291 */ /* 0x002fe2000f8ec0ff */
[----:B------:R-:W1:Y:S11]  /*0b10*/  FENCE.VIEW.ASYNC.S ;  /* 0x00000000000073c6 */ /* 0x000e760000000000 */
[----:B-1----:R2:W1:Y:S01]  /*0b20*/  SYNCS.EXCH.64 URZ, [UR5+0x1a0], UR10 ;  /* 0x0001a00a05ff75b2 */ /* 0x0024620008000100 */
[----:B------:R2:W1:Y:S02]  /*0b30*/  SYNCS.EXCH.64 URZ, [UR5+0x1a8], UR10 ;  /* 0x0001a80a05ff75b2 */ /* 0x0004640008000100 */
[----:B--2---:R-:W-:Y:S01]  /*0b40*/  NOP ;  /* 0x0000000000007918 */ /* 0x004fe20000000000 */
.L_x_12:
[----:B------:R-:W2:Y:S01]  /*0b50*/  SHFL.IDX PT, R2, R173, RZ, 0x1f ;  /* 0x00001fffad027589 */ /* 0x000ea200000e0000 */
[----:B------:R-:W-:Y:S01]  /*0b60*/  NOP ;  /* 0x0000000000007918 */ /* 0x000fe20000000000 */
[----:B--2---:R-:W-:-:S13]  /*0b70*/  ISETP.NE.AND P0, PT, R2, 0x4, PT ;  /* 0x000000040200780c */ /* 0x004fda0003f05270 */
[----:B------:R-:W-:Y:S05]  /*0b80*/  @P0 BRA `(.L_x_13) ;  /* 0x00000000004c0947 */ /* 0x000fea0003800000 */
[----:B-1----:R-:W1:Y:S01]  /*0b90*/  S2UR UR5, SR_CgaCtaId ;  /* 0x00000000000579c3 */ /* 0x002e620000008800 */
[----:B------:R-:W-:Y:S01]  /*0ba0*/  UMOV UR9, 0x100 ;  /* 0x0000010000097882 */ /* 0x000fe20000000000 */
[----:B------:R-:W-:Y:S01]  /*0bb0*/  UMOV UR7, 0x400 ;  /* 0x0000040000077882 */ /* 0x000fe20000000000 */
[----:B------:R-:W-:Y:S01]  /*0bc0*/  USEL UR9, UR9, 0xe0, UP2 ;  /* 0x000000e009097887 */ /* 0x000fe20009000000 */
[----:B------:R-:W-:Y:S01]  /*0bd0*/  UMOV UR4, 0x1 ;  /* 0x0000000100047882 */ /* 0x000fe20000000000 */
[----:B------:R-:W-:Y:S01]  /*0be0*/  ELECT P0, URZ, PT ;  /* 0x0000000000ff782f */ /* 0x000fe20003800000 */
[----:B------:R-:W-:-:S04]  /*0bf0*/  UIADD3 UR10, UPT, UPT, -UR4, 0x100000, URZ ;  /* 0x00100000040a7890 */ /* 0x000fc8000fffe1ff */
[----:B------:R-:W-:Y:S02]  /*0c00*/  USHF.L.U32 UR11, UR10, 0xb, URZ ;  /* 0x0000000b0a0b7899 */ /* 0x000fe400080006ff */
[----:B------:R-:W-:Y:S02]  /*0c10*/  USHF.L.U32 UR10, UR10, 0x1, URZ ;  /* 0x000000010a0a7899 */ /* 0x000fe400080006ff */
[----:B------:R-:W-:-:S04]  /*0c20*/  UIADD3 UR12, UPT, UPT, -UR9, 0x100000, URZ ;  /* 0x00100000090c7890 */ /* 0x000fc8000fffe1ff */
[----:B------:R-:W-:Y:S02]  /*0c30*/  USHF.L.U32 UR13, UR12, 0xb, URZ ;  /* 0x0000000b0c0d7899 */ /* 0x000fe400080006ff */
[----:B------:R-:W-:Y:S02]  /*0c40*/  USHF.L.U32 UR12, UR12, 0x1, URZ ;  /* 0x000000010c0c7899 */ /* 0x000fe400080006ff */
[----:B-1----:R-:W-:Y:S01]  /*0c50*/  ULEA UR5, UR5, UR7, 0x18 ;  /* 0x0000000705057291 */ /* 0x002fe2000f8ec0ff */
[----:B------:R-:W1:Y:S11]  /*0c60*/  FENCE.VIEW.ASYNC.S ;  /* 0x00000000000073c6 */ /* 0x000e760000000000 */
[----:B-1----:R2:W1:Y:S01]  /*0c70*/  SYNCS.EXCH.64 URZ, [UR5+0x1b0], UR10 ;  /* 0x0001b00a05ff75b2 */ /* 0x0024620008000100 */
[----:B------:R2:W1:Y:S01]  /*0c80*/  SYNCS.EXCH.64 URZ, [UR5+0x1c0], UR12 ;  /* 0x0001c00c05ff75b2 */ /* 0x0004620008000100 */
[----:B------:R2:W1:Y:S01]  /*0c90*/  SYNCS.EXCH.64 URZ, [UR5+0x1b8], UR10 ;  /* 0x0001b80a05ff75b2 */ /* 0x0004620008000100 */
[----:B------:R2:W1:Y:S02]  /*0ca0*/  SYNCS.EXCH.64 URZ, [UR5+0x1c8], UR12 ;  /* 0x0001c80c05ff75b2 */ /* 0x0004640008000100 */
[----:B--2---:R-:W-:Y:S01]  /*0cb0*/  NOP ;  /* 0x0000000000007918 */ /* 0x004fe20000000000 */
.L_x_13:
[----:B------:R-:W2:Y:S01]  /*0cc0*/  SHFL.IDX PT, R2, R173, RZ, 0x1f ;  /* 0x00001fffad027589 */ /* 0x000ea200000e0000 */
[----:B------:R-:W-:Y:S01]  /*0cd0*/  NOP ;  /* 0x0000000000007918 */ /* 0x000fe20000000000 */
[----:B--2---:R-:W-:-:S13]  /*0ce0*/  ISETP.NE.AND P0, PT, R2, 0x5, PT ;  /* 0x000000050200780c */ /* 0x004fda0003f05270 */
[----:B------:R-:W-:Y:S05]  /*0cf0*/  @P0 BRA `(.L_x_14) ;  /* 0x0000000000580947 */ /* 0x000fea0003800000 */
[----:B-1----:R-:W1:Y:S01]  /*0d00*/  S2UR UR7, SR_CgaCtaId ;  /* 0x00000000000779c3 */ /* 0x002e620000008800 */
        /* <DEDUP_REMOVED lines=12> */
[----:B-1----:R2:W1:Y:S01]  /*0dd0*/  SYNCS.EXCH.64 URZ, [UR7+0x1d0], UR10 ;  /* 0x0001d00a07ff75b2 */ /* 0x0024620008000100 */
[----:B------:R2:W1:Y:S01]  /*0de0*/  SYNCS.EXCH.64 URZ, [UR7+0x1f0], UR4 ;  /* 0x0001f00407ff75b2 */ /* 0x0004620008000100 */
[----:B------:R2:W1:Y:S01]  /*0df0*/  SYNCS.EXCH.64 URZ, [UR7+0x1d8], UR10 ;  /* 0x0001d80a07ff75b2 */ /* 0x0004620008000100 */
[----:B------:R2:W1:Y:S01]  /*0e00*/  SYNCS.EXCH.64 URZ, [UR7+0x1f8], UR4 ;  /* 0x0001f80407ff75b2 */ /* 0x0004620008000100 */
[----:B------:R2:W1:Y:S01]  /*0e10*/  SYNCS.EXCH.64 URZ, [UR7+0x1e0], UR10 ;  /* 0x0001e00a07ff75b2 */ /* 0x0004620008000100 */
[----:B------:R2:W1:Y:S01]  /*0e20*/  SYNCS.EXCH.64 URZ, [UR7+0x200], UR4 ;  /* 0x0002000407ff75b2 */ /* 0x0004620008000100 */
[----:B------:R2:W1:Y:S01]  /*0e30*/  SYNCS.EXCH.64 URZ, [UR7+0x1e8], UR10 ;  /* 0x0001e80a07ff75b2 */ /* 0x0004620008000100 */
[----:B------:R2:W1:Y:S02]  /*0e40*/  SYNCS.EXCH.64 URZ, [UR7+0x208], UR4 ;  /* 0x0002080407ff75b2 */ /* 0x0004640008000100 */
[----:B--2---:R-:W-:Y:S01]  /*0e50*/  NOP ;  /* 0x0000000000007918 */ /* 0x004fe20000000000 */
.L_x_14:
        /* <DEDUP_REMOVED lines=18> */
.L_x_15:
[----:B-1----:R-:W1:Y:S01]  /*0f80*/  S2UR UR5, SR_CTAID.X ;  /* 0x00000000000579c3 */ /* 0x002e620000002500 */
[----:B------:R-:W-:-:S05]  /*0f90*/  CS2R.32 R170, SR_CgaSize ;  /* 0x0000000000aa7805 */ /* 0x000fca0000008a00 */
[----:B------:R-:W-:-:S05]  /*0fa0*/  IMAD R170, R170, -0xa0, RZ ;  /* 0xffffff60aaaa7824 */ /* 0x000fca00078e02ff */
[----:B------:R-:W-:-:S14]  /*0fb0*/  R2UR UR9, R170 ;  /* 0x00000000aa0972ca */ /* 0x000fdc00000e0000 */
[----:B------:R-:W2:Y:S01]  /*0fc0*/  LDCU UR9, c[0x0][UR9+0x2b0] ;  /* 0x00005600090977ac */ /* 0x000ea20008000800 */
[----:B------:R-:W-:Y:S01]  /*0fd0*/  NOP ;  /* 0x0000000000007918 */ /* 0x000fe20000000000 */
[----:B------:R-:W-:-:S05]  /*0fe0*/  CS2R.32 R170, SR_CgaSize ;  /* 0x0000000000aa7805 */ /* 0x000fca0000008a00 */
[----:B------:R-:W-:-:S05]  /*0ff0*/  IMAD R170, R170, -0xa0, RZ ;  /* 0xffffff60aaaa7824 */ /* 0x000fca00078e02ff */
[----:B------:R-:W-:-:S14]  /*1000*/  R2UR UR7, R170 ;  /* 0x00000000aa0772ca */ /* 0x000fdc00000e0000 */
[----:B------:R-:W3:Y:S01]  /*1010*/  LDCU UR7, c[0x0][UR7+0x2b4] ;  /* 0x00005680070777ac */ /* 0x000ee20008000800 */
[----:B------:R-:W4:Y:S08]  /*1020*/  S2UR UR4, SR_CTAID.Y ;  /* 0x00000000000479c3 */ /* 0x000f300000002600 */
[----:B------:R-:W3:Y:S01]  /*1030*/  LDC R9, c[0x0][0xb24] ;  /* 0x0002c900ff097b82 */ /* 0x000ee20000000800 */
[----:B-1----:R-:W-:-:S02]  /*1040*/  I2FP.F32.U32 R5, UR5 ;  /* 0x0000000500057c45 */ /* 0x002fc40008201000 */
[----:B------:R-:W-:-:S05]  /*1050*/  CS2R.32 R3, SR_CgaSize ;  /* 0x0000000000037805 */ /* 0x000fca0000008a00 */
[----:B------:R-:W-:-:S06]  /*1060*/  IMAD R3, R3, -0xa0, RZ ;  /* 0xffffff6003037824 */ /* 0x000fcc00078e02ff */
[----:B------:R-:W1:Y:S01]  /*1070*/  LDC R3, c[0x0][R3+0x2a0] ;  /* 0x0000a80003037b82 */ /* 0x000e620000000800 */
[----:B------:R-:W-:Y:S01]  /*1080*/  MOV R21, UR5 ;  /* 0x0000000500157c02 */ /* 0x000fe20008000f00 */
[----:B--2---:R-:W-:Y:S01]  /*1090*/  FMUL R5, R5, UR9 ;  /* 0x0000000905057c20 */ /* 0x004fe20008400000 */
[----:B----4-:R-:W-:Y:S02]  /*10a0*/  I2FP.F32.U32 R4, UR4 ;  /* 0x0000000400047c45 */ /* 0x010fe40008201000 */
[----:B------:R-:W-:-:S05]  /*10b0*/  CS2R.32 R2, SR_CgaSize ;  /* 0x0000000000027805 */ /* 0x000fca0000008a00 */
[----:B------:R-:W-:-:S06]  /*10c0*/  IMAD R2, R2, -0xa0, RZ ;  /* 0xffffff6002027824 */ /* 0x000fcc00078e02ff */
[----:B------:R-:W2:Y:S01]  /*10d0*/  LDC R2, c[0x0][R2+0x2a4] ;  /* 0x0000a90002027b82 */ /* 0x000ea20000000800 */
[----:B------:R-:W4:Y:S01]  /*10e0*/  F2I.U32.TRUNC.NTZ R170, R5 ;  /* 0x0000000500aa7305 */ /* 0x000f22000020f000 */
[----:B------:R-:W-:Y:S01]  /*10f0*/  MOV R20, UR4 ;  /* 0x0000000400147c02 */ /* 0x000fe20008000f00 */
[----:B---3--:R-:W-:-:S05]  /*1100*/  FMUL R4, R4, UR7 ;  /* 0x0000000704047c20 */ /* 0x008fca0008400000 */
[----:B------:R-:W-:Y:S01]  /*1110*/  BAR.SYNC.DEFER_BLOCKING 0x0 ;  /* 0x0000000000007b1d */ /* 0x000fe20000010000 */
[----:B------:R-:W-:-:S05]  /*1120*/  ISETP.GE.AND P0, PT, R9, 0x1, PT ;  /* 0x000000010900780c */ /* 0x000fca0003f06270 */
[----:B------:R-:W3:Y:S02]  /*1130*/  F2I.U32.TRUNC.NTZ R147, R4 ;  /* 0x0000000400937305 */ /* 0x000ee4000020f000 */
[----:B------:R-:W2:Y:S01]  /*1140*/  S2UR UR36, SR_CTAID.Z ;  /* 0x00000000002479c3 */ /* 0x000ea20000002700 */
[----:B----4-:R-:W-:-:S05]  /*1150*/  IADD3 R170, PT, PT, -R170, RZ, RZ ;  /* 0x000000ffaaaa7210 */ /* 0x010fca0007ffe1ff */
[----:B-1----:R-:W-:Y:S01]  /*1160*/  IMAD R170, R3, R170, UR5 ;  /* 0x0000000503aa7e24 */ /* 0x002fe2000f8e02aa */
[----:B---3--:R-:W-:-:S05]  /*1170*/  IADD3 R147, PT, PT, -R147, RZ, RZ ;  /* 0x000000ff93937210 */ /* 0x008fca0007ffe1ff */
[----:B--2---:R-:W-:Y:S01]  /*1180*/  IMAD R147, R2, R147, UR4 ;  /* 0x0000000402937e24 */ /* 0x004fe2000f8e0293 */
[----:B------:R-:W-:Y:S06]  /*1190*/  @!P0 BRA `(.L_x_16) ;  /* 0x0000000000b88947 */ /* 0x000fec0003800000 */
[----:B------:R-:W1:Y:S01]  /*11a0*/  LDC.64 R4, c[0x0][0xb18] ;  /* 0x0002c600ff047b82 */ /* 0x000e620000000a00 */
[----:B------:R-:W-:-:S07]  /*11b0*/  ISETP.NE.AND P0, PT, R9, 0x1, PT ;  /* 0x000000010900780c */ /* 0x000fce0003f05270 */
[----:B------:R-:W2:Y:S08]  /*11c0*/  LDC R10, c[0x0][0xb0c] ;  /* 0x0002c300ff0a7b82 */ /* 0x000eb00000000800 */
[----:B------:R-:W3:Y:S08]  /*11d0*/  LDC R11, c[0x0][0x370] ;  /* 0x0000dc00ff0b7b82 */ /* 0x000ef00000000800 */
[----:B------:R-:W4:Y:S01]  /*11e0*/  LDC R12, c[0x0][0x374] ;  /* 0x0000dd00ff0c7b82 */ /* 0x000f220000000800 */
[----:B-1----:R-:W-:-:S07]  /*11f0*/  ISETP.NE.AND P1, PT, R4, 0x1, PT ;  /* 0x000000010400780c */ /* 0x002fce0003f25270 */
[----:B------:R-:W3:Y:S01]  /*1200*/  LDC.64 R6, c[0x0][0xb10] ;  /* 0x0002c400ff067b82 */ /* 0x000ee20000000a00 */
[----:B--2---:R-:W-:-:S07]  /*1210*/  ISETP.NE.AND P2, PT, R10, 0x1, PT ;  /* 0x000000010a00780c */ /* 0x004fce0003f45270 */
[----:B------:R-:W1:Y:S08]  /*1220*/  LDC R8, c[0x0][0xb20] ;  /* 0x0002c800ff087b82 */ /* 0x000e700000000800 */
[----:B------:R-:W2:Y:S01]  /*1230*/  LDC.64 R2, c[0x0][0xb28] ;  /* 0x0002ca00ff027b82 */ /* 0x000ea20000000a00 */
[----:B----4-:R-:W-:-:S04]  /*1240*/  IMAD.HI.U32 R13, R12, R5, RZ ;  /* 0x000000050c0d7227 */ /* 0x010fc800078e00ff */
[----:B------:R-:W-:-:S04]  /*1250*/  IMAD.HI.U32 R5, R20, R5, RZ ;  /* 0x0000000514057227 */ /* 0x000fc800078e00ff */
[----:B---3--:R-:W-:-:S04]  /*1260*/  IMAD.HI.U32 R14, R11, R6, RZ ;  /* 0x000000060b0e7227 */ /* 0x008fc800078e00ff */
[C---:B------:R-:W-:Y:S01]  /*1270*/  IMAD.HI.U32 R16, R21.reuse, R6, RZ ;  /* 0x0000000615107227 */ /* 0x040fe200078e00ff */
[-C--:B------:R-:W-:Y:S02]  /*1280*/  @P2 SHF.R.U32.HI R11, RZ, R7.reuse, R14 ;  /* 0x00000007ff0b2219 */ /* 0x080fe4000001160e */
[-C--:B-1----:R-:W-:Y:S02]  /*1290*/  @P1 SHF.R.U32.HI R12, RZ, R8.reuse, R13 ;  /* 0x00000008ff0c1219 */ /* 0x082fe4000001160d */
[----:B------:R-:W-:Y:S02]  /*12a0*/  SHF.R.U32.HI R5, RZ, R8, R5 ;  /* 0x00000008ff057219 */ /* 0x000fe40000011605 */
[----:B------:R-:W-:Y:S02]  /*12b0*/  SHF.R.U32.HI R16, RZ, R7, R16 ;  /* 0x00000007ff107219 */ /* 0x000fe40000011610 */
[----:B------:R-:W-:Y:S01]  /*12c0*/  SEL R5, R20, R5, !P1 ;  /* 0x0000000514057207 */ /* 0x000fe20004800000 */
[----:B--2---:R-:W-:Y:S01]  /*12d0*/  IMAD.HI.U32 R14, R12, R2, RZ ;  /* 0x000000020c0e7227 */ /* 0x004fe200078e00ff */
[----:B------:R-:W-:-:S02]  /*12e0*/  SEL R7, R21, R16, !P2 ;  /* 0x0000001015077207 */ /* 0x000fc40005000000 */
[----:B------:R-:W-:Y:S01]  /*12f0*/  IADD3 R13, PT, PT, -R5, RZ, RZ ;  /* 0x000000ff050d7210 */ /* 0x000fe20007ffe1ff */
[----:B------:R-:W-:Y:S01]  /*1300*/  IMAD.HI.U32 R6, R11, R2, RZ ;  /* 0x000000020b067227 */ /* 0x000fe200078e00ff */
[----:B------:R-:W-:-:S03]  /*1310*/  @P0 SHF.R.U32.HI R12, RZ, R3, R14 ;  /* 0x00000003ff0c0219 */ /* 0x000fc6000001160e */
[----:B------:R-:W-:Y:S01]  /*1320*/  IMAD R13, R4, R13, R20 ;  /* 0x0000000d040d7224 */ /* 0x000fe200078e0214 */
[----:B------:R-:W-:Y:S01]  /*1330*/  @P0 SHF.R.U32.HI R11, RZ, R3, R6 ;  /* 0x00000003ff0b0219 */ /* 0x000fe20000011606 */
[----:B------:R-:W-:-:S04]  /*1340*/  IMAD R12, R12, R9, RZ ;  /* 0x000000090c0c7224 */ /* 0x000fc800078e02ff */
[----:B------:R-:W-:Y:S01]  /*1350*/  IMAD R6, R11, R9, RZ ;  /* 0x000000090b067224 */ /* 0x000fe200078e02ff */
[----:B------:R-:W-:-:S04]  /*1360*/  ISETP.GE.AND P1, PT, R5, R12, PT ;  /* 0x0000000c0500720c */ /* 0x000fc80003f26270 */
[----:B------:R-:W-:Y:S01]  /*1370*/  ISETP.GE.OR P1, PT, R7, R6, P1 ;  /* 0x000000060700720c */ /* 0x000fe20000f26670 */
[----:B------:R-:W-:-:S05]  /*1380*/  IMAD.HI.U32 R6, R5, R2, RZ ;  /* 0x0000000205067227 */ /* 0x000fca00078e00ff */
[----:B------:R-:W-:-:S04]  /*1390*/  SHF.R.U32.HI R6, RZ, R3, R6 ;  /* 0x00000003ff067219 */ /* 0x000fc80000011606 */
[----:B------:R-:W-:-:S03]  /*13a0*/  SEL R6, R5, R6, !P0 ;  /* 0x0000000605067207 */ /* 0x000fc60004000000 */
[----:B------:R-:W-:Y:S01]  /*13b0*/  @!P1 IMAD.HI.U32 R8, R7, R2, RZ ;  /* 0x0000000207089227 */ /* 0x000fe200078e00ff */
[----:B------:R-:W-:-:S04]  /*13c0*/  IADD3 R2, PT, PT, -R6, RZ, RZ ;  /* 0x000000ff06027210 */ /* 0x000fc80007ffe1ff */
[----:B------:R-:W-:Y:S01]  /*13d0*/  @!P1 SHF.R.U32.HI R8, RZ, R3, R8 ;  /* 0x00000003ff089219 */ /* 0x000fe20000011608 */
[----:B------:R-:W-:-:S03]  /*13e0*/  IMAD R2, R9, R2, R5 ;  /* 0x0000000209027224 */ /* 0x000fc600078e0205 */
[----:B------:R-:W-:-:S05]  /*13f0*/  @!P1 SEL R3, R7, R8, !P0 ;  /* 0x0000000807039207 */ /* 0x000fca0004000000 */
[--C-:B------:R-:W-:Y:S02]  /*1400*/  @!P1 IMAD.IADD R6, R6, 0x1, -R3.reuse ;  /* 0x0000000106069824 */ /* 0x100fe400078e0a03 */
[----:B------:R-:W-:Y:S01]  /*1410*/  @!P1 IMAD R3, R2, R11, R3 ;  /* 0x0000000b02039224 */ /* 0x000fe200078e0203 */
[----:B------:R-:W-:Y:S01]  /*1420*/  IADD3 R2, PT, PT, -R7, RZ, RZ ;  /* 0x000000ff07027210 */ /* 0x000fe20007ffe1ff */
[----:B------:R-:W-:Y:S02]  /*1430*/  @!P1 IMAD R5, R6, R9, R7 ;  /* 0x0000000906059224 */ /* 0x000fe400078e0207 */
[----:B------:R-:W-:Y:S02]  /*1440*/  @!P1 IMAD.MOV.U32 R7, RZ, RZ, R3 ;  /* 0x000000ffff079224 */ /* 0x000fe400078e0003 */
[----:B------:R-:W-:Y:S02]  /*1450*/  IMAD R2, R10, R2, R21 ;  /* 0x000000020a027224 */ /* 0x000fe400078e0215 */
[----:B------:R-:W-:-:S02]  /*1460*/  IMAD R20, R5, R4, R13 ;  /* 0x0000000405147224 */ /* 0x000fc400078e020d */
[----:B------:R-:W-:Y:S02]  /*1470*/  IMAD R21, R7, R10, R2 ;  /* 0x0000000a07157224 */ /* 0x000fe400078e0202 */
.L_x_16:
[----:B------:R-:W1:Y:S01]  /*1480*/  LDCU UR4, c[0x0][0xb30] ;  /* 0x00016600ff0477ac */ /* 0x000e620008000800 */
[----:B------:R-:W2:Y:S08]  /*1490*/  S2UR UR37, SR_CgaCtaId ;  /* 0x00000000002579c3 */ /* 0x000eb00000008800 */
[----:B------:R-:W3:Y:S01]  /*14a0*/  LDC R72, c[0x0][0xb24] ;  /* 0x0002c900ff487b82 */ /* 0x000ee20000000800 */
[----:B-1----:R-:W-:-:S09]  /*14b0*/  UISETP.NE.AND UP1, UPT, UR4, 0x1, UPT ;  /* 0x000000010400788c */ /* 0x002fd2000bf25270 */
[----:B--2---:R-:W-:Y:S05]  /*14c0*/  BRA.U UP1, `(.L_x_17) ;  /* 0x0000000101407547 */ /* 0x004fea000b800000 */
[----:B------:R-:W1:Y:S08]  /*14d0*/  LDC.64 R4, c[0x0][0xb10] ;  /* 0x0002c400ff047b82 */ /* 0x000e700000000a00 */
[----:B------:R-:W2:Y:S08]  /*14e0*/  LDC.64 R2, c[0x0][0xb18] ;  /* 0x0002c600ff027b82 */ /* 0x000eb00000000a00 */
[----:B------:R-:W4:Y:S08]  /*14f0*/  LDC R6, c[0x0][0xb20] ;  /* 0x0002c800ff067b82 */ /* 0x000f300000000800 */
[----:B------:R-:W3:Y:S01]  /*1500*/  LDC R8, c[0x0][0xb0c] ;  /* 0x0002c300ff087b82 */ /* 0x000ee20000000800 */
[----:B-1----:R-:W-:-:S05]  /*1510*/  IMAD.HI.U32 R4, R21, R4, RZ ;  /* 0x0000000415047227 */ /* 0x002fca00078e00ff */
[----:B------:R-:W-:Y:S01]  /*1520*/  SHF.R.U32.HI R4, RZ, R5, R4 ;  /* 0x00000005ff047219 */ /* 0x000fe20000011604 */
[----:B--2---:R-:W-:Y:S01]  /*1530*/  IMAD.HI.U32 R3, R20, R3, RZ ;  /* 0x0000000314037227 */ /* 0x004fe200078e00ff */
[----:B------:R-:W-:-:S04]  /*1540*/  ISETP.NE.AND P0, PT, R2, 0x1, PT ;  /* 0x000000010200780c */ /* 0x000fc80003f05270 */
[----:B----4-:R-:W-:-:S04]  /*1550*/  SHF.R.U32.HI R3, RZ, R6, R3 ;  /* 0x00000006ff037219 */ /* 0x010fc80000011603 */
[----:B------:R-:W-:Y:S02]  /*1560*/  SEL R3, R20, R3, !P0 ;  /* 0x0000000314037207 */ /* 0x000fe40004000000 */
[----:B---3--:R-:W-:-:S04]  /*1570*/  ISETP.NE.AND P1, PT, R8, 0x1, PT ;  /* 0x000000010800780c */ /* 0x008fc80003f25270 */
[----:B------:R-:W-:-:S05]  /*1580*/  SEL R4, R21, R4, !P1 ;  /* 0x0000000415047207 */ /* 0x000fca0004800000 */
[----:B------:R-:W-:Y:S02]  /*1590*/  IMAD.IADD R5, R3, 0x1, -R4 ;  /* 0x0000000103057824 */ /* 0x000fe400078e0a04 */
[----:B------:R-:W-:Y:S02]  /*15a0*/  IMAD.IADD R3, R4, 0x1, -R3 ;  /* 0x0000000104037824 */ /* 0x000fe400078e0a03 */
[----:B------:R-:W-:Y:S02]  /*15b0*/  IMAD R21, R5, R8, R21 ;  /* 0x0000000805157224 */ /* 0x000fe400078e0215 */
[----:B------:R-:W-:-:S07]  /*15c0*/  IMAD R20, R3, R2, R20 ;  /* 0x0000000203147224 */ /* 0x000fce00078e0214 */
.L_x_17:
[----:B------:R-:W-:Y:S01]  /*15d0*/  BAR.SYNC.DEFER_BLOCKING 0x0 ;  /* 0x0000000000007b1d */ /* 0x000fe20000010000 */
[----:B------:R-:W-:Y:S01]  /*15e0*/  UISETP.NE.AND UP1, UPT, UR8, 0x2, UPT ;  /* 0x000000020800788c */ /* 0x000fe2000bf25270 */
[----:B------:R-:W-:Y:S02]  /*15f0*/  ISETP.NE.OR P5, PT, R0, 0x2, !P5 ;  /* 0x000000020000780c */ /* 0x000fe40006fa5670 */
[----:B------:R-:W-:-:S06]  /*1600*/  LOP3.LUT R2, R189, 0x1f, RZ, 0xc0, !PT ;  /* 0x0000001fbd027812 */ /* 0x000fcc00078ec0ff */
[----:B------:R-:W-:Y:S05]  /*1610*/  BRA.U UP1, `(.L_x_18) ;  /* 0x0000001d01247547 */ /* 0x000fea000b800000 */
[----:B------:R-:W1:Y:S01]  /*1620*/  LDCU UR13, c[0x0][0x38c] ;  /* 0x00007180ff0d77ac */ /* 0x000e620008000800 */
[----:B------:R-:W2:Y:S01]  /*1630*/  LDC R9, c[0x0][0x370] ;  /* 0x0000dc00ff097b82 */ /* 0x000ea20000000800 */
[----:B------:R-:W-:Y:S01]  /*1640*/  PLOP3.LUT P1, PT, PT, PT, UP2, 0x80, 0x8 ;  /* 0x000000000008781c */ /* 0x000fe20003f2f028 */
[----:B------:R-:W-:Y:S01]  /*1650*/  IMAD.MOV.U32 R15, RZ, RZ, 0x1 ;  /* 0x00000001ff0f7424 */ /* 0x000fe200078e00ff */
[----:B------:R-:W-:Y:S01]  /*1660*/  ISETP.EQ.OR P4, PT, R2, RZ, P5 ;  /* 0x000000ff0200720c */ /* 0x000fe20002f82670 */
[----:B------:R-:W-:Y:S01]  /*1670*/  IMAD.MOV.U32 R14, RZ, RZ, RZ ;  /* 0x000000ffff0e7224 */ /* 0x000fe200078e00ff */
[----:B------:R-:W-:Y:S02]  /*1680*/  PLOP3.LUT P1, PT, P1, PT, PT, 0x8, 0x80 ;  /* 0x000000000080781c */ /* 0x000fe40000f2e170 */
[----:B------:R-:W-:Y:S01]  /*1690*/  CS2R R12, SRZ ;  /* 0x00000000000c7805 */ /* 0x000fe2000001ff00 */
[----:B------:R-:W-:Y:S01]  /*16a0*/  IMAD.MOV.U32 R10, RZ, RZ, 0x1 ;  /* 0x00000001ff0a7424 */ /* 0x000fe200078e00ff */
[----:B------:R-:W4:Y:S01]  /*16b0*/  LDC R0, c[0x0][0x374] ;  /* 0x0000dd00ff007b82 */ /* 0x000f220000000800 */
[----:B------:R-:W2:Y:S01]  /*16c0*/  LDCU.64 UR22, c[0x0][0x348] ;  /* 0x00006900ff1677ac */ /* 0x000ea20008000a00 */
[----:B------:R-:W-:Y:S01]  /*16d0*/  UMOV UR6, URZ ;  /* 0x000000ff00067c82 */ /* 0x000fe20008000000 */
[----:B-1----:R-:W-:-:S04]  /*16e0*/  UIADD3 UR5, UPT, UPT, UR13, 0x1f, URZ ;  /* 0x0000001f0d057890 */ /* 0x002fc8000fffe0ff */
[----:B------:R-:W-:-:S04]  /*16f0*/  USHF.R.S32.HI UR4, URZ, 0x1f, UR5 ;  /* 0x0000001fff047899 */ /* 0x000fc80008011405 */
[----:B------:R-:W-:-:S04]  /*1700*/  ULEA.HI UR4, UR4, UR5, URZ, 0x5 ;  /* 0x0000000504047291 */ /* 0x000fc8000f8f28ff */
[----:B------:R-:W-:Y:S02]  /*1710*/  USHF.R.S32.HI UR15, URZ, 0x5, UR4 ;  /* 0x00000005ff0f7899 */ /* 0x000fe40008011404 */
[----:B------:R-:W-:Y:S02]  /*1720*/  UIADD3 UR4, UPT, UPT, UR13, -0x1, URZ ;  /* 0xffffffff0d047890 */ /* 0x000fe4000fffe0ff */
[----:B------:R-:W-:Y:S02]  /*1730*/  UISETP.LT.U32.AND UP0, UPT, UR15, 0x18, UPT ;  /* 0x000000180f00788c */ /* 0x000fe4000bf01070 */
[----:B------:R-:W-:Y:S02]  /*1740*/  UISETP.GE.U32.AND UP1, UPT, UR4, -0x3f, UPT ;  /* 0xffffffc10400788c */ /* 0x000fe4000bf26070 */
[----:B------:R-:W-:Y:S02]  /*1750*/  USEL UR14, UR15, 0x18, UP0 ;  /* 0x000000180f0e7887 */ /* 0x000fe40008000000 */
[----:B------:R-:W-:-:S02]  /*1760*/  UIADD3 UR13, UPT, UPT, UR13, 0x3e, URZ ;  /* 0x0000003e0d0d7890 */ /* 0x000fc4000fffe0ff */
[----:B------:R-:W-:Y:S02]  /*1770*/  UIADD3 UR5, UPT, UPT, UR14, -0x1, URZ ;  /* 0xffffffff0e057890 */ /* 0x000fe4000fffe0ff */
[----:B------:R-:W-:-:S03]  /*1780*/  UIADD3 UR7, UPT, UPT, UR15, -UR14, URZ ;  /* 0x8000000e0f077290 */ /* 0x000fc6000fffe0ff */
[----:B------:R-:W-:-:S04]  /*1790*/  @UP1 UIADD3 UR5, UPT, UPT, UR14, URZ, URZ ;  /* 0x000000ff0e051290 */ /* 0x000fc8000fffe0ff */
[----:B--2---:R-:W-:-:S12]  /*17a0*/  UIADD3 UR5, UPT, UPT, UR5, 0x1, URZ ;  /* 0x0000000105057890 */ /* 0x004fd8000fffe0ff */
.L_x_36:
[----:B------:R-:W-:Y:S01]  /*17b0*/  UISETP.NE.AND UP0, UPT, UR37, URZ, UPT ;  /* 0x000000ff2500728c */ /* 0x000fe2000bf05270 */
[----:B------:R-:W1:Y:S08]  /*17c0*/  S2UR UR37, SR_CgaCtaId ;  /* 0x00000000002579c3 */ /* 0x000e700000008800 */
[----:B------:R-:W-:Y:S05]  /*17d0*/  BRA.U UP0, `(.L_x_19) ;  /* 0x0000000100347547 */ /* 0x000fea000b800000 */
[----:B------:R-:W2:Y:S01]  /*17e0*/  S2R R2, SR_CgaCtaId ;  /* 0x0000000000027919 */ /* 0x000ea20000008800 */
[----:B------:R-:W-:-:S04]  /*17f0*/  MOV R3, 0x400 ;  /* 0x0000040000037802 */ /* 0x000fc80000000f00 */
[----:B--2---:R-:W-:Y:S02]  /*1800*/  LEA R3, R2, R3, 0x18 ;  /* 0x0000000302037211 */ /* 0x004fe400078ec0ff */
[----:B------:R-:W-:-:S03]  /*1810*/  SHF.L.U32 R2, R10, 0x1f, RZ ;  /* 0x0000001f0a027819 */ /* 0x000fc600000006ff */
[----:B------:R-:W-:-:S04]  /*1820*/  IMAD R3, R12, 0x8, R3 ;  /* 0x000000080c037824 */ /* 0x000fc800078e0203 */
[----:B------:R-:W2:Y:S02]  /*1830*/  SYNCS.PHASECHK.TRANS64.TRYWAIT P0, [R3+URZ+0x220], R2 ;  /* 0x00022002030075a7 */ /* 0x000ea400080011ff */
[----:B--2---:R-:W-:Y:S05]  /*1840*/  @!P0 BRA `(.L_x_20) ;  /* 0x0000007400908947 */ /* 0x004fea0003800000 */
.L_x_127:
[----:B------:R-:W-:Y:S01]  /*1850*/  VIADD R12, R12, 0x1 ;  /* 0x000000010c0c7836 */ /* 0x000fe20000000000 */
[----:B------:R2:W-:Y:S04]  /*1860*/  SYNCS.ARRIVE.TRANS64.A1T0 RZ, [R3+URZ+0x210], RZ ;  /* 0x000210ff03ff79a7 */ /* 0x0005e800081000ff */
[----:B------:R-:W-:-:S04]  /*1870*/  ISETP.NE.AND P0, PT, R12, 0x2, PT ;  /* 0x000000020c00780c */ /* 0x000fc80003f05270 */
[----:B------:R-:W-:Y:S02]  /*1880*/  SEL R12, R12, RZ, P0 ;  /* 0x000000ff0c0c7207 */ /* 0x000fe40000000000 */
[----:B--2---:R-:W-:-:S04]  /*1890*/  SEL R3, RZ, 0x1, P0 ;  /* 0x00000001ff037807 */ /* 0x004fc80000000000 */
[----:B------:R-:W-:-:S07]  /*18a0*/  LOP3.LUT R10, R10, R3, RZ, 0x3c, !PT ;  /* 0x000000030a0a7212 */ /* 0x000fce00078e3cff */
.L_x_19:
[----:B------:R-:W-:Y:S01]  /*18b0*/  UMOV UR4, 0x400 ;  /* 0x0000040000047882 */ /* 0x000fe20000000000 */
[----:B------:R-:W-:Y:S01]  /*18c0*/  SHF.L.U32 R2, R15, 0x1f, RZ ;  /* 0x0000001f0f027819 */ /* 0x000fe200000006ff */
[----:B-1----:R-:W-:Y:S01]  /*18d0*/  ULEA UR4, UR37, UR4, 0x18 ;  /* 0x0000000425047291 */ /* 0x002fe2000f8ec0ff */
[----:B------:R-:W-:Y:S01]  /*18e0*/  R2UR UR35, R21 ;  /* 0x00000000152372ca */ /* 0x000fe200000e0000 */
[----:B------:R-:W-:Y:S01]  /*18f0*/  UISETP.GE.U32.AND UP0, UPT, UR13, 0x3f, UPT ;  /* 0x0000003f0d00788c */ /* 0x000fe2000bf06070 */
[----:B------:R-:W-:Y:S01]  /*1900*/  R2UR UR11, R20 ;  /* 0x00000000140b72ca */ /* 0x000fe200000e0000 */
[----:B------:R-:W-:Y:S01]  /*1910*/  ULEA UR8, UR6, UR4, 0x3 ;  /* 0x0000000406087291 */ /* 0x000fe2000f8e18ff */
[----:B------:R-:W-:-:S08]  /*1920*/  UMOV UR24, URZ ;  /* 0x000000ff00187c82 */ /* 0x000fd00008000000 */
[----:B------:R1:W2:Y:S01]  /*1930*/  SYNCS.PHASECHK.TRANS64.TRYWAIT P0, [UR8+0xc0], R2 ;  /* 0x0000c002ff0075a7 */ /* 0x0002a20008001108 */
[----:B------:R-:W-:Y:S02]  /*1940*/  USHF.L.U32 UR35, UR35, 0x7, URZ ;  /* 0x0000000723237899 */ /* 0x000fe400080006ff */
[----:B------:R-:W-:Y:S01]  /*1950*/  USHF.L.U32 UR11, UR11, 0x7, URZ ;  /* 0x000000070b0b7899 */ /* 0x000fe200080006ff */
[----:B------:R-:W-:Y:S11]  /*1960*/  BRA.U !UP0, `(.L_x_21) ;  /* 0x0000000108a47547 */ /* 0x000ff6000b800000 */
[----:B------:R-:W-:Y:S01]  /*1970*/  UMOV UR16, URZ ;  /* 0x000000ff00107c82 */ /* 0x000fe20008000000 */
[----:B------:R-:W-:-:S05]  /*1980*/  UMOV UR17, UR6 ;  /* 0x0000000600117c82 */ /* 0x000fca0008000000 */
.L_x_26:
[----:B-1----:R-:W-:Y:S01]  /*1990*/  ULEA UR33, UR17, UR4, 0x3 ;  /* 0x0000000411217291 */ /* 0x002fe2000f8e18ff */
[----:B--2---:R-:W-:Y:S01]  /*19a0*/  @!P5 MOV R3, 0x2000 ;  /* 0x000020000003d802 */ /* 0x004fe20000000f00 */
[----:B--2---:R-:W-:Y:S10]  /*19b0*/  @P0 BRA `(.L_x_22) ;  /* 0x00000000000c0947 */ /* 0x004ff40003800000 */
[----:B------:R-:W-:-:S04]  /*19c0*/  SHF.L.U32 R5, R15, 0x1f, RZ ;  /* 0x0000001f0f057819 */ /* 0x000fc800000006ff */
[----:B------:R-:W2:Y:S02]  /*19d0*/  SYNCS.PHASECHK.TRANS64.TRYWAIT P0, [UR33+0xc0], R5 ;  /* 0x0000c005ff0075a7 */ /* 0x000ea40008001121 */
[----:B--2---:R-:W-:Y:S05]  /*19e0*/  @!P0 BRA `(.L_x_23) ;  /* 0x00000074003c8947 */ /* 0x004fea0003800000 */
.L_x_22:
[----:B------:R2:W-:Y:S01]  /*19f0*/  @!P5 SYNCS.ARRIVE.TRANS64 RZ, [UR33], R3 ;  /* 0x00000003ffffd9a7 */ /* 0x0005e20008000021 */
[----:B------:R-:W-:Y:S04]  /*1a00*/  BSSY.RECONVERGENT B0, `(.L_x_24) ;  /* 0x0000003000007945 */ /* 0x000fe80003800200 */
[----:B------:R-:W-:Y:S05]  /*1a10*/  @P4 BRA `(.L_x_25) ;  /* 0x0000000000044947 */ /* 0x000fea0003800000 */
[----:B------:R-:W-:Y:S05]  /*1a20*/  BPT.TRAP 0x1 ;  /* 0x000000040000795c */ /* 0x000fea0000300000 */
.L_x_25:
[----:B------:R-:W-:Y:S05]  /*1a30*/  BSYNC.RECONVERGENT B0 ;  /* 0x0000000000007941 */ /* 0x000fea0003800200 */
.L_x_24:
[----:B------:R-:W-:Y:S02]  /*1a40*/  UIADD3 UR6, UPT, UPT, UR17, 0x1, URZ ;  /* 0x0000000111067890 */ /* 0x000fe4000fffe0ff */
[----:B------:R-:W-:Y:S02]  /*1a50*/  UIADD3 UR26, UP1, UPT, UR22, 0x80, URZ ;  /* 0x00000080161a7890 */ /* 0x000fe4000ff3e0ff */
[----:B------:R-:W-:Y:S02]  /*1a60*/  UISETP.NE.AND UP0, UPT, UR6, 0x18, UPT ;  /* 0x000000180600788c */ /* 0x000fe4000bf05270 */
[----:B------:R-:W-:Y:S02]  /*1a70*/  USHF.L.U32 UR34, UR16, 0x5, URZ ;  /* 0x0000000510227899 */ /* 0x000fe400080006ff */
[----:B------:R-:W-:Y:S02]  /*1a80*/  USEL UR9, URZ, 0x1, UP0 ;  /* 0x00000001ff097887 */ /* 0x000fe40008000000 */
[----:B------:R-:W-:-:S02]  /*1a90*/  USEL UR6, UR6, URZ, UP0 ;  /* 0x000000ff06067287 */ /* 0x000fc40008000000 */
[----:B------:R-:W-:Y:S02]  /*1aa0*/  UIADD3 UR20, UP0, UPT, UR22, 0x180, URZ ;  /* 0x0000018016147890 */ /* 0x000fe4000ff1e0ff */
[----:B------:R-:W-:Y:S01]  /*1ab0*/  ULEA UR8, UR6, UR4, 0x3 ;  /* 0x0000000406087291 */ /* 0x000fe2000f8e18ff */
[----:B------:R-:W-:Y:S01]  /*1ac0*/  LOP3.LUT R15, R15, UR9, RZ, 0x3c, !PT ;  /* 0x000000090f0f7c12 */ /* 0x000fe2000f8e3cff */
[----:B------:R-:W-:Y:S02]  /*1ad0*/  UIADD3.X UR27, UPT, UPT, URZ, UR23, URZ, UP1, !UPT ;  /* 0x00000017ff1b7290 */ /* 0x000fe40008ffe4ff */
[----:B------:R-:W-:Y:S01]  /*1ae0*/  UIADD3.X UR21, UPT, UPT, URZ, UR23, URZ, UP0, !UPT ;  /* 0x00000017ff157290 */ /* 0x000fe200087fe4ff */
[----:B-1----:R-:W-:Y:S01]  /*1af0*/  SHF.L.U32 R2, R15, 0x1f, RZ ;  /* 0x0000001f0f027819 */ /* 0x002fe200000006ff */
[----:B------:R-:W-:Y:S01]  /*1b00*/  UMOV UR18, 0x0 ;  /* 0x0000000000127882 */ /* 0x000fe20000000000 */
[----:B------:R-:W-:Y:S01]  /*1b10*/  UMOV UR19, 0x10000000 ;  /* 0x1000000000137882 */ /* 0x000fe20000000000 */
[----:B------:R-:W-:Y:S01]  /*1b20*/  UMOV UR12, UR36 ;  /* 0x00000024000c7c82 */ /* 0x000fe20008000000 */
[----:B------:R1:W1:Y:S01]  /*1b30*/  SYNCS.PHASECHK.TRANS64.TRYWAIT P0, [UR8+0xc0], R2 ;  /* 0x0000c002ff0075a7 */ /* 0x0002620008001108 */
[----:B------:R-:W-:Y:S01]  /*1b40*/  ULEA UR8, UR17, UR4, 0xc ;  /* 0x0000000411087291 */ /* 0x000fe2000f8e60ff */
[----:B------:R-:W-:Y:S01]  /*1b50*/  UMOV UR9, UR33 ;  /* 0x0000002100097c82 */ /* 0x000fe20008000000 */
[----:B------:R-:W-:-:S02]  /*1b60*/  UMOV UR10, UR34 ;  /* 0x00000022000a7c82 */ /* 0x000fc40008000000 */
[----:B------:R-:W-:Y:S02]  /*1b70*/  UIADD3 UR32, UPT, UPT, UR8, 0x8600, URZ ;  /* 0x0000860008207890 */ /* 0x000fe4000fffe0ff */
[----:B------:R-:W-:Y:S02]  /*1b80*/  UIADD3 UR8, UPT, UPT, UR8, 0x20600, URZ ;  /* 0x0002060008087890 */ /* 0x000fe4000fffe0ff */
[----:B------:R-:W-:Y:S01]  /*1b90*/  UIADD3 UR16, UPT, UPT, UR16, 0x1, URZ ;  /* 0x0000000110107890 */ /* 0x000fe2000fffe0ff */
[----:B------:R-:W-:Y:S01]  /*1ba0*/  UMOV UR24, UR5 ;  /* 0x0000000500187c82 */ /* 0x000fe20008000000 */
[----:B------:R-:W-:Y:S02]  /*1bb0*/  UMOV UR17, UR6 ;  /* 0x0000000600117c82 */ /* 0x000fe40008000000 */
[----:B------:R-:W-:Y:S01]  /*1bc0*/  UISETP.NE.AND UP0, UPT, UR16, UR5, UPT ;  /* 0x000000051000728c */ /* 0x000fe2000bf05270 */
[----:B------:R1:W-:Y:S02]  /*1bd0*/  UTMALDG.3D [UR32], [UR26], desc[UR18] ;  /* 0x000012201a0075b4 */ /* 0x0003e40008011000 */
[----:B------:R1:W-:Y:S06]  /*1be0*/  UTMALDG.3D [UR8], [UR20], desc[UR18] ;  /* 0x00001208140075b4 */ /* 0x0003ec0008011000 */
[----:B------:R-:W-:Y:S05]  /*1bf0*/  BRA.U UP0, `(.L_x_26) ;  /* 0xfffffffd00647547 */ /* 0x000fea000b83ffff */
.L_x_21:
[----:B-1----:R-:W-:Y:S01]  /*1c00*/  ULEA UR8, UR6, UR4, 0x3 ;  /* 0x0000000406087291 */ /* 0x002fe2000f8e18ff */
[----:B------:R-:W-:Y:S01]  /*1c10*/  SHF.L.U32 R2, R15, 0x1f, RZ ;  /* 0x0000001f0f027819 */ /* 0x000fe200000006ff */
[----:B------:R-:W-:Y:S01]  /*1c20*/  @!P1 SYNCS.ARRIVE.TRANS64.A1T0 RZ, [UR4+0x1a8], RZ ;  /* 0x0001a8ffffff99a7 */ /* 0x000fe20008100004 */
[----:B------:R-:W-:-:S06]  /*1c30*/  UISETP.GT.AND UP0, UPT, UR15, UR14, UPT ;  /* 0x0000000e0f00728c */ /* 0x000fcc000bf04270 */
[----:B--2---:R1:W2:Y:S03]  /*1c40*/  SYNCS.PHASECHK.TRANS64.TRYWAIT P0, [UR8+0xc0], R2 ;  /* 0x0000c002ff0075a7 */ /* 0x0042a60008001108 */
[----:B------:R-:W-:Y:S05]  /*1c50*/  BRA.U !UP0, `(.L_x_27) ;  /* 0x0000000108a87547 */ /* 0x000fea000b800000 */
[----:B------:R-:W-:Y:S01]  /*1c60*/  UIADD3 UR21, UPT, UPT, UR7, UR24, URZ ;  /* 0x0000001807157290 */ /* 0x000fe2000fffe0ff */
[----:B------:R-:W-:-:S11]  /*1c70*/  UMOV UR25, UR6 ;  /* 0x0000000600197c82 */ /* 0x000fd60008000000 */
.L_x_32:
[----:B-1----:R-:W-:Y:S01]  /*1c80*/  ULEA UR17, UR25, UR4, 0x3 ;  /* 0x0000000419117291 */ /* 0x002fe2000f8e18ff */
[----:B--2---:R-:W-:Y:S01]  /*1c90*/  @!P5 MOV R3, 0x2000 ;  /* 0x000020000003d802 */ /* 0x004fe20000000f00 */
[----:B--2---:R-:W-:Y:S10]  /*1ca0*/  @P0 BRA `(.L_x_28) ;  /* 0x00000000000c0947 */ /* 0x004ff40003800000 */
[----:B------:R-:W-:-:S04]  /*1cb0*/  SHF.L.U32 R5, R15, 0x1f, RZ ;  /* 0x0000001f0f057819 */ /* 0x000fc800000006ff */
[----:B------:R-:W2:Y:S02]  /*1cc0*/  SYNCS.PHASECHK.TRANS64.TRYWAIT P0, [UR17+0xc0], R5 ;  /* 0x0000c005ff0075a7 */ /* 0x000ea40008001111 */
[----:B--2---:R-:W-:Y:S05]  /*1cd0*/  @!P0 BRA `(.L_x_29) ;  /* 0x0000007000988947 */ /* 0x004fea0003800000 */
.L_x_28:
[----:B------:R2:W-:Y:S01]  /*1ce0*/  @!P5 SYNCS.ARRIVE.TRANS64 RZ, [UR17], R3 ;  /* 0x00000003ffffd9a7 */ /* 0x0005e20008000011 */
[----:B------:R-:W-:Y:S04]  /*1cf0*/  BSSY.RECONVERGENT B0, `(.L_x_30) ;  /* 0x0000003000007945 */ /* 0x000fe80003800200 */
[----:B------:R-:W-:Y:S05]  /*1d00*/  @P4 BRA `(.L_x_31) ;  /* 0x0000000000044947 */ /* 0x000fea0003800000 */
[----:B------:R-:W-:Y:S05]  /*1d10*/  BPT.TRAP 0x1 ;  /* 0x000000040000795c */ /* 0x000fea0000300000 */
.L_x_31:
[----:B------:R-:W-:Y:S05]  /*1d20*/  BSYNC.RECONVERGENT B0 ;  /* 0x0000000000007941 */ /* 0x000fea0003800200 */
.L_x_30:
        /* <DEDUP_REMOVED lines=20> */
[----:B------:R-:W-:Y:S01]  /*1e70*/  UIADD3 UR8, UPT, UPT, UR8, 0x20600, URZ ;  /* 0x0002060008087890 */ /* 0x000fe2000fffe0ff */
[----:B------:R-:W-:Y:S01]  /*1e80*/  UMOV UR9, UR17 ;  /* 0x0000001100097c82 */ /* 0x000fe20008000000 */
[----:B------:R-:W-:Y:S01]  /*1e90*/  UMOV UR10, UR18 ;  /* 0x00000012000a7c82 */ /* 0x000fe20008000000 */
[----:B------:R-:W-:Y:S01]  /*1ea0*/  UIADD3 UR24, UPT, UPT, UR24, 0x1, URZ ;  /* 0x0000000118187890 */ /* 0x000fe2000fffe0ff */
[----:B------:R-:W-:-:S03]  /*1eb0*/  UMOV UR25, UR6 ;  /* 0x0000000600197c82 */ /* 0x000fc60008000000 */
[----:B------:R1:W-:Y:S01]  /*1ec0*/  UTMALDG.3D [UR16], [UR30], desc[UR26] ;  /* 0x00001a101e0075b4 */ /* 0x0003e20008011000 */
[----:B------:R-:W-:Y:S01]  /*1ed0*/  UISETP.NE.AND UP0, UPT, UR24, UR21, UPT ;  /* 0x000000151800728c */ /* 0x000fe2000bf05270 */
[----:B------:R1:W-:Y:S08]  /*1ee0*/  UTMALDG.3D [UR8], [UR28], desc[UR26] ;  /* 0x00001a081c0075b4 */ /* 0x0003f00008011000 */
[----:B------:R-:W-:Y:S05]  /*1ef0*/  BRA.U UP0, `(.L_x_32) ;  /* 0xfffffffd00607547 */ /* 0x000fea000b83ffff */
.L_x_27:
[C---:B-1----:R-:W-:Y:S01]  /*1f00*/  LEA R2, R14.reuse, UR4, 0x3 ;  /* 0x000000040e027c11 */ /* 0x042fe2000f8e18ff */
[----:B------:R-:W-:Y:S01]  /*1f10*/  NOP ;  /* 0x0000000000007918 */ /* 0x000fe20000000000 */
[----:B--2---:R-:W-:Y:S02]  /*1f20*/  SHF.L.U32 R3, R13, 0x1f, RZ ;  /* 0x0000001f0d037819 */ /* 0x004fe400000006ff */
[----:B------:R-:W-:Y:S02]  /*1f30*/  LEA R4, R14, UR4, 0x4 ;  /* 0x000000040e047c11 */ /* 0x000fe4000f8e20ff */
[----:B------:R-:W1:Y:S02]  /*1f40*/  SYNCS.PHASECHK.TRANS64.TRYWAIT P0, [R2+URZ+0x1b0], R3 ;  /* 0x0001b003020075a7 */ /* 0x000e6400080011ff */
[----:B-1----:R-:W-:Y:S05]  /*1f50*/  @!P0 BRA `(.L_x_33) ;  /* 0x0000007000108947 */ /* 0x002fea0003800000 */
.L_x_130:
[----:B------:R-:W2:Y:S01]  /*1f60*/  LDS.128 R4, [R4+0x240] ;  /* 0x0002400004047984 */ /* 0x000ea20000000c00 */
[----:B---3--:R-:W-:Y:S01]  /*1f70*/  ISETP.GE.AND P0, PT, R72, 0x1, PT ;  /* 0x000000014800780c */ /* 0x008fe20003f06270 */
[----:B-1----:R-:W-:Y:S01]  /*1f80*/  VIADD R2, R2, 0x1c0 ;  /* 0x000001c002027836 */ /* 0x002fe20000000000 */
[----:B------:R-:W-:Y:S01]  /*1f90*/  @!PT LDS RZ, [RZ] ;  /* 0x00000000fffff984 */ /* 0x000fe20000000800 */
[----:B------:R-:W-:Y:S01]  /*1fa0*/  @!PT LDS RZ, [RZ] ;  /* 0x00000000fffff984 */ /* 0x000fe20000000800 */
[----:B------:R-:W-:Y:S01]  /*1fb0*/  @!PT LDS RZ, [RZ] ;  /* 0x00000000fffff984 */ /* 0x000fe20000000800 */
[----:B------:R-:W-:Y:S01]  /*1fc0*/  @!PT LDS RZ, [RZ] ;  /* 0x00000000fffff984 */ /* 0x000fe20000000800 */
[----:B------:R1:W-:Y:S06]  /*1fd0*/  MEMBAR.ALL.CTA ;  /* 0x0000000000007992 */ /* 0x0003ec0000008000 */
[----:B-1----:R-:W1:Y:S01]  /*1fe0*/  FENCE.VIEW.ASYNC.S ;  /* 0x00000000000073c6 */ /* 0x002e620000000000 */
[----:B------:R-:W-:-:S04]  /*1ff0*/  PRMT R2, RZ, 0x654, R2 ;  /* 0x00000654ff027816 */ /* 0x000fc80000000002 */
[----:B-1----:R1:W-:Y:S01]  /*2000*/  SYNCS.ARRIVE.TRANS64.RED.A1T0 RZ, [R2+URZ], RZ ;  /* 0x000000ff02ff79a7 */ /* 0x0023e200081004ff */
[----:B--2---:R-:W-:-:S13]  /*2010*/  LOP3.LUT P2, RZ, R6, 0x1, RZ, 0xc0, !PT ;  /* 0x0000000106ff7812 */ /* 0x004fda000784c0ff */
[----:B------:R-:W-:Y:S01]  /*2020*/  @P2 SHF.R.U32.HI R3, RZ, 0x10, R5 ;  /* 0x00000010ff032819 */ /* 0x000fe20000011605 */
[----:B------:R-:W-:Y:S01]  /*2030*/  VOTEU.ANY UP0, P2 ;  /* 0x0000000000ff7886 */ /* 0x000fe20001000100 */
[----:B------:R-:W-:Y:S02]  /*2040*/  @P2 MOV R11, R4 ;  /* 0x00000004000b2202 */ /* 0x000fe40000000f00 */
[----:B------:R-:W-:Y:S02]  /*2050*/  @P2 R2UR.BROADCAST UR8, R3 ;  /* 0x00000000030822ca */ /* 0x000fe400008e0000 */
[----:B------:R-:W-:-:S11]  /*2060*/  @P2 LOP3.LUT R8, R5, 0xffff, RZ, 0xc0, !PT ;  /* 0x0000ffff05082812 */ /* 0x000fd600078ec0ff */
[----:B------:R-:W-:Y:S01]  /*2070*/  @UP0 UMOV UR36, UR8 ;  /* 0x0000000800240c82 */ /* 0x000fe20008000000 */
[----:B-1----:R-:W-:Y:S05]  /*2080*/  @!P0 BRA `(.L_x_34) ;  /* 0x0000000000b88947 */ /* 0x002fea0003800000 */
[----:B------:R-:W4:Y:S01]  /*2090*/  LDC.64 R4, c[0x0][0xb18] ;  /* 0x0002c600ff047b82 */ /* 0x000f220000000a00 */
[----:B------:R-:W-:-:S07]  /*20a0*/  ISETP.NE.AND P3, PT, R72, 0x1, PT ;  /* 0x000000014800780c */ /* 0x000fce0003f65270 */
[----:B------:R-:W1:Y:S08]  /*20b0*/  LDC.64 R6, c[0x0][0xb10] ;  /* 0x0002c400ff067b82 */ /* 0x000e700000000a00 */
[----:B------:R-:W2:Y:S08]  /*20c0*/  LDC R16, c[0x0][0xb20] ;  /* 0x0002c800ff107b82 */ /* 0x000eb00000000800 */
[----:B------:R-:W3:Y:S01]  /*20d0*/  LDC R18, c[0x0][0xb0c] ;  /* 0x0002c300ff127b82 */ /* 0x000ee20000000800 */
[----:B----4-:R-:W-:Y:S01]  /*20e0*/  IMAD.HI.U32 R17, R0, R5, RZ ;  /* 0x0000000500117227 */ /* 0x010fe200078e00ff */
[----:B------:R-:W-:-:S03]  /*20f0*/  ISETP.NE.AND P0, PT, R4, 0x1, PT ;  /* 0x000000010400780c */ /* 0x000fc60003f05270 */
[----:B------:R-:W-:-:S03]  /*2100*/  IMAD.HI.U32 R5, R8, R5, RZ ;  /* 0x0000000508057227 */ /* 0x000fc600078e00ff */
[----:B------:R-:W4:Y:S01]  /*2110*/  LDC.64 R2, c[0x0][0xb28] ;  /* 0x0002ca00ff027b82 */ /* 0x000f220000000a00 */
[----:B-1----:R-:W-:-:S04]  /*2120*/  IMAD.HI.U32 R20, R9, R6, RZ ;  /* 0x0000000609147227 */ /* 0x002fc800078e00ff */
[----:B------:R-:W-:Y:S01]  /*2130*/  IMAD.HI.U32 R22, R11, R6, RZ ;  /* 0x000000060b167227 */ /* 0x000fe200078e00ff */
[----:B------:R-:W-:Y:S02]  /*2140*/  SHF.R.U32.HI R20, RZ, R7, R20 ;  /* 0x00000007ff147219 */ /* 0x000fe40000011614 */
[-C--:B--2---:R-:W-:Y:S02]  /*2150*/  SHF.R.U32.HI R17, RZ, R16.reuse, R17 ;  /* 0x00000010ff117219 */ /* 0x084fe40000011611 */
[----:B------:R-:W-:Y:S02]  /*2160*/  SHF.R.U32.HI R5, RZ, R16, R5 ;  /* 0x00000010ff057219 */ /* 0x000fe40000011605 */
[----:B------:R-:W-:Y:S02]  /*2170*/  SEL R17, R0, R17, !P0 ;  /* 0x0000001100117207 */ /* 0x000fe40004000000 */
[----:B------:R-:W-:Y:S02]  /*2180*/  SHF.R.U32.HI R22, RZ, R7, R22 ;  /* 0x00000007ff167219 */ /* 0x000fe40000011616 */
[----:B---3--:R-:W-:-:S02]  /*2190*/  ISETP.NE.AND P1, PT, R18, 0x1, PT ;  /* 0x000000011200780c */ /* 0x008fc40003f25270 */
[----:B------:R-:W-:Y:S02]  /*21a0*/  SEL R5, R8, R5, !P0 ;  /* 0x0000000508057207 */ /* 0x000fe40004000000 */
[----:B------:R-:W-:Y:S02]  /*21b0*/  SEL R19, R9, R20, !P1 ;  /* 0x0000001409137207 */ /* 0x000fe40004800000 */
[----:B------:R-:W-:Y:S01]  /*21c0*/  SEL R7, R11, R22, !P1 ;  /* 0x000000160b077207 */ /* 0x000fe20004800000 */
[----:B----4-:R-:W-:-:S04]  /*21d0*/  IMAD.HI.U32 R20, R17, R2, RZ ;  /* 0x0000000211147227 */ /* 0x010fc800078e00ff */
[----:B------:R-:W-:Y:S01]  /*21e0*/  IMAD.HI.U32 R6, R19, R2, RZ ;  /* 0x0000000213067227 */ /* 0x000fe200078e00ff */
[----:B------:R-:W-:-:S04]  /*21f0*/  @P3 SHF.R.U32.HI R17, RZ, R3, R20 ;  /* 0x00000003ff113219 */ /* 0x000fc80000011614 */
[----:B------:R-:W-:Y:S01]  /*2200*/  @P3 SHF.R.U32.HI R19, RZ, R3, R6 ;  /* 0x00000003ff133219 */ /* 0x000fe20000011606 */
[----:B------:R-:W-:-:S04]  /*2210*/  IMAD R17, R72, R17, RZ ;  /* 0x0000001148117224 */ /* 0x000fc800078e02ff */
[----:B------:R-:W-:Y:S01]  /*2220*/  IMAD R6, R72, R19, RZ ;  /* 0x0000001348067224 */ /* 0x000fe200078e02ff */
[C---:B------:R-:W-:Y:S02]  /*2230*/  ISETP.GE.AND P0, PT, R5.reuse, R17, PT ;  /* 0x000000110500720c */ /* 0x040fe40003f06270 */
[----:B------:R-:W-:Y:S02]  /*2240*/  IADD3 R17, PT, PT, -R5, RZ, RZ ;  /* 0x000000ff05117210 */ /* 0x000fe40007ffe1ff */
[----:B------:R-:W-:Y:S01]  /*2250*/  ISETP.GE.OR P0, PT, R7, R6, P0 ;  /* 0x000000060700720c */ /* 0x000fe20000706670 */
[----:B------:R-:W-:-:S04]  /*2260*/  IMAD.HI.U32 R6, R5, R2, RZ ;  /* 0x0000000205067227 */ /* 0x000fc800078e00ff */
[----:B------:R-:W-:Y:S01]  /*2270*/  IMAD R8, R4, R17, R8 ;  /* 0x0000001104087224 */ /* 0x000fe200078e0208 */
[----:B------:R-:W-:-:S04]  /*2280*/  SHF.R.U32.HI R6, RZ, R3, R6 ;  /* 0x00000003ff067219 */ /* 0x000fc80000011606 */
[----:B------:R-:W-:-:S03]  /*2290*/  SEL R6, R5, R6, !P3 ;  /* 0x0000000605067207 */ /* 0x000fc60005800000 */
[----:B------:R-:W-:-:S04]  /*22a0*/  @!P0 IMAD.HI.U32 R16, R7, R2, RZ ;  /* 0x0000000207108227 */ /* 0x000fc800078e00ff */
[----:B------:R-:W-:Y:S01]  /*22b0*/  IMAD.MOV R2, RZ, RZ, -R6 ;  /* 0x000000ffff027224 */ /* 0x000fe200078e0a06 */
[----:B------:R-:W-:-:S03]  /*22c0*/  @!P0 SHF.R.U32.HI R16, RZ, R3, R16 ;  /* 0x00000003ff108219 */ /* 0x000fc60000011610 */
[----:B------:R-:W-:Y:S01]  /*22d0*/  IMAD R2, R72, R2, R5 ;  /* 0x0000000248027224 */ /* 0x000fe200078e0205 */
        /* <DEDUP_REMOVED lines=9> */
.L_x_34:
[----:B------:R-:W1:Y:S02]  /*2370*/  LDCU UR8, c[0x0][0xb30] ;  /* 0x00016600ff0877ac */ /* 0x000e640008000800 */
[----:B-1----:R-:W-:-:S09]  /*2380*/  UISETP.NE.AND UP0, UPT, UR8, 0x1, UPT ;  /* 0x000000010800788c */ /* 0x002fd2000bf05270 */
[----:B------:R-:W-:Y:S05]  /*2390*/  BRA.U UP0, `(.L_x_35) ;  /* 0x0000000100407547 */ /* 0x000fea000b800000 */
[----:B------:R-:W1:Y:S08]  /*23a0*/  LDC.64 R4, c[0x0][0xb10] ;  /* 0x0002c400ff047b82 */ /* 0x000e700000000a00 */
[----:B------:R-:W2:Y:S08]  /*23b0*/  LDC.64 R2, c[0x0][0xb18] ;  /* 0x0002c600ff027b82 */ /* 0x000eb00000000a00 */
[----:B------:R-:W3:Y:S08]  /*23c0*/  LDC R6, c[0x0][0xb20] ;  /* 0x0002c800ff067b82 */ /* 0x000ef00000000800 */
[----:B------:R-:W4:Y:S01]  /*23d0*/  LDC R16, c[0x0][0xb0c] ;  /* 0x0002c300ff107b82 */ /* 0x000f220000000800 */
[----:B-1----:R-:W-:-:S05]  /*23e0*/  IMAD.HI.U32 R4, R11, R4, RZ ;  /* 0x000000040b047227 */ /* 0x002fca00078e00ff */
[----:B------:R-:W-:Y:S01]  /*23f0*/  SHF.R.U32.HI R4, RZ, R5, R4 ;  /* 0x00000005ff047219 */ /* 0x000fe20000011604 */
[----:B--2---:R-:W-:Y:S01]  /*2400*/  IMAD.HI.U32 R3, R8, R3, RZ ;  /* 0x0000000308037227 */ /* 0x004fe200078e00ff */
[----:B------:R-:W-:-:S04]  /*2410*/  ISETP.NE.AND P0, PT, R2, 0x1, PT ;  /* 0x000000010200780c */ /* 0x000fc80003f05270 */
[----:B---3--:R-:W-:-:S04]  /*2420*/  SHF.R.U32.HI R3, RZ, R6, R3 ;  /* 0x00000006ff037219 */ /* 0x008fc80000011603 */
[----:B------:R-:W-:Y:S02]  /*2430*/  SEL R3, R8, R3, !P0 ;  /* 0x0000000308037207 */ /* 0x000fe40004000000 */
[----:B----4-:R-:W-:-:S04]  /*2440*/  ISETP.NE.AND P1, PT, R16, 0x1, PT ;  /* 0x000000011000780c */ /* 0x010fc80003f25270 */
[----:B------:R-:W-:-:S05]  /*2450*/  SEL R4, R11, R4, !P1 ;  /* 0x000000040b047207 */ /* 0x000fca0004800000 */
[----:B------:R-:W-:Y:S02]  /*2460*/  IMAD.IADD R5, R3, 0x1, -R4 ;  /* 0x0000000103057824 */ /* 0x000fe400078e0a04 */
[----:B------:R-:W-:Y:S02]  /*2470*/  IMAD.IADD R3, R4, 0x1, -R3 ;  /* 0x0000000104037824 */ /* 0x000fe400078e0a03 */
[----:B------:R-:W-:Y:S02]  /*2480*/  IMAD R11, R5, R16, R11 ;  /* 0x00000010050b7224 */ /* 0x000fe400078e020b */
[----:B------:R-:W-:-:S07]  /*2490*/  IMAD R8, R3, R2, R8 ;  /* 0x0000000203087224 */ /* 0x000fce00078e0208 */
.L_x_35:
[----:B------:R-:W-:Y:S01]  /*24a0*/  VIADD R14, R14, 0x1 ;  /* 0x000000010e0e7836 */ /* 0x000fe20000000000 */
[----:B------:R-:W-:Y:S01]  /*24b0*/  PLOP3.LUT P1, PT, PT, PT, PT, 0x80, 0x8 ;  /* 0x000000000008781c */ /* 0x000fe20003f2f070 */
[----:B------:R-:W-:Y:S02]  /*24c0*/  IMAD.IADD R21, R11, 0x1, R170 ;  /* 0x000000010b157824 */ /* 0x000fe400078e02aa */
[----:B------:R-:W-:Y:S01]  /*24d0*/  IMAD.IADD R20, R8, 0x1, R147 ;  /* 0x0000000108147824 */ /* 0x000fe200078e0293 */
[----:B------:R-:W-:-:S04]  /*24e0*/  ISETP.NE.AND P0, PT, R14, 0x2, PT ;  /* 0x000000020e00780c */ /* 0x000fc80003f05270 */
[----:B------:R-:W-:Y:S02]  /*24f0*/  SEL R2, RZ, 0x1, P0 ;  /* 0x00000001ff027807 */ /* 0x000fe40000000000 */
[----:B------:R-:W-:Y:S02]  /*2500*/  SEL R14, R14, RZ, P0 ;  /* 0x000000ff0e0e7207 */ /* 0x000fe40000000000 */
[----:B------:R-:W-:Y:S01]  /*2510*/  LOP3.LUT R13, R13, R2, RZ, 0x3c, !PT ;  /* 0x000000020d0d7212 */ /* 0x000fe200078e3cff */
[----:B------:R-:W-:Y:S06]  /*2520*/  @P2 BRA `(.L_x_36) ;  /* 0xfffffff000a02947 */ /* 0x000fec000383ffff */
[----:B------:R-:W-:Y:S01]  /*2530*/  UIADD3 UR4, UPT, UPT, UR4, 0xc0, URZ ;  /* 0x000000c004047890 */ /* 0x000fe2000fffe0ff */
[----:B------:R-:W-:-:S03]  /*2540*/  SHF.L.U32 R3, R15, 0x1f, RZ ;  /* 0x0000001f0f037819 */ /* 0x000fc600000006ff */
[----:B------:R-:W-:-:S09]  /*2550*/  ULEA UR5, UR6, UR4, 0x3 ;  /* 0x0000000406057291 */ /* 0x000fd2000f8e18ff */
[----:B------:R-:W1:Y:S02]  /*2560*/  SYNCS.PHASECHK.TRANS64.TRYWAIT P0, [UR5], R3 ;  /* 0x00000003ff0075a7 */ /* 0x000e640008001105 */
[----:B-1----:R-:W-:Y:S05]  /*2570*/  @!P0 BRA `(.L_x_37) ;  /* 0x00000068009c8947 */ /* 0x002fea0003800000 */
.L_x_132:
[----:B------:R-:W-:-:S04]  /*2580*/  UIADD3 UR6, UPT, UPT, UR6, 0x1, URZ ;  /* 0x0000000106067890 */ /* 0x000fc8000fffe0ff */
[----:B------:R-:W-:-:S04]  /*2590*/  UISETP.NE.AND UP0, UPT, UR6, 0x18, UPT ;  /* 0x000000180600788c */ /* 0x000fc8000bf05270 */
[----:B------:R-:W-:Y:S02]  /*25a0*/  USEL UR7, URZ, 0x1, UP0 ;  /* 0x00000001ff077887 */ /* 0x000fe40008000000 */
[----:B------:R-:W-:-:S04]  /*25b0*/  USEL UR6, UR6, URZ, UP0 ;  /* 0x000000ff06067287 */ /* 0x000fc80008000000 */
[----:B------:R-:W-:Y:S01]  /*25c0*/  ULEA UR5, UR6, UR4, 0x3 ;  /* 0x0000000406057291 */ /* 0x000fe2000f8e18ff */
[----:B------:R-:W-:-:S04]  /*25d0*/  LOP3.LUT R2, R15, UR7, RZ, 0x3c, !PT ;  /* 0x000000070f027c12 */ /* 0x000fc8000f8e3cff */
[----:B-1----:R-:W-:-:S04]  /*25e0*/  SHF.L.U32 R3, R2, 0x1f, RZ ;  /* 0x0000001f02037819 */ /* 0x002fc800000006ff */
[----:B------:R-:W1:Y:S02]  /*25f0*/  SYNCS.PHASECHK.TRANS64.TRYWAIT P0, [UR5], R3 ;  /* 0x00000003ff0075a7 */ /* 0x000e640008001105 */
[----:B-1----:R-:W-:Y:S05]  /*2600*/  @!P0 BRA `(.L_x_38) ;  /* 0x0000006800908947 */ /* 0x002fea0003800000 */
.L_x_134:
        /* <DEDUP_REMOVED lines=9> */
.L_x_136:
        /* <DEDUP_REMOVED lines=9> */
.L_x_138:
        /* <DEDUP_REMOVED lines=9> */
.L_x_140:
        /* <DEDUP_REMOVED lines=9> */
.L_x_142:
        /* <DEDUP_REMOVED lines=9> */
.L_x_144:
        /* <DEDUP_REMOVED lines=9> */
.L_x_146:
        /* <DEDUP_REMOVED lines=9> */
.L_x_148:
        /* <DEDUP_REMOVED lines=9> */
.L_x_150:
        /* <DEDUP_REMOVED lines=9> */
.L_x_152:
        /* <DEDUP_REMOVED lines=9> */
.L_x_154:
        /* <DEDUP_REMOVED lines=9> */
.L_x_156:
        /* <DEDUP_REMOVED lines=9> */
.L_x_158:
        /* <DEDUP_REMOVED lines=9> */
.L_x_160:
        /* <DEDUP_REMOVED lines=9> */
.L_x_162:
        /* <DEDUP_REMOVED lines=9> */
.L_x_164:
        /* <DEDUP_REMOVED lines=9> */
.L_x_166:
        /* <DEDUP_REMOVED lines=9> */
.L_x_168:
        /* <DEDUP_REMOVED lines=9> */
.L_x_170:
        /* <DEDUP_REMOVED lines=9> */
.L_x_172:
        /* <DEDUP_REMOVED lines=9> */
.L_x_174:
        /* <DEDUP_REMOVED lines=9> */
.L_x_176:
[----:B------:R-:W-:-:S04]  /*31e0*/  UIADD3 UR6, UPT, UPT, UR6, 0x1, URZ ;  /* 0x0000000106067890 */ /* 0x000fc8000fffe0ff */
[----:B------:R-:W-:-:S04]  /*31f0*/  UISETP.NE.AND UP0, UPT, UR6, 0x18, UPT ;  /* 0x000000180600788c */ /* 0x000fc8000bf05270 */
[----:B------:R-:W-:Y:S02]  /*3200*/  USEL UR5, URZ, 0x1, UP0 ;  /* 0x00000001ff057887 */ /* 0x000fe40008000000 */
[----:B------:R-:W-:-:S04]  /*3210*/  USEL UR6, UR6, URZ, UP0 ;  /* 0x000000ff06067287 */ /* 0x000fc80008000000 */
[----:B------:R-:W-:Y:S01]  /*3220*/  ULEA UR6, UR6, UR4, 0x3 ;  /* 0x0000000406067291 */ /* 0x000fe2000f8e18ff */
[----:B-1----:R-:W-:-:S04]  /*3230*/  LOP3.LUT R3, R2, UR5, RZ, 0x3c, !PT ;  /* 0x0000000502037c12 */ /* 0x002fc8000f8e3cff */
[----:B------:R-:W-:Y:S01]  /*3240*/  SHF.L.U32 R3, R3, 0x1f, RZ ;  /* 0x0000001f03037819 */ /* 0x000fe200000006ff */
[----:B----4-:R-:W-:-:S07]  /*3250*/  IMAD.U32 R0, RZ, RZ, UR6 ;  /* 0x00000006ff007e24 */ /* 0x010fce000f8e00ff */
.L_x_60:
[----:B-1----:R1:W2:Y:S02]  /*3260*/  SYNCS.PHASECHK.TRANS64.TRYWAIT P0, [R0+URZ], R3 ;  /* 0x00000003000075a7 */ /* 0x0022a400080011ff */
[----:B--2---:R-:W-:Y:S05]  /*3270*/  @!P0 NANOSLEEP.SYNCS 0x989680 ;  /* 0x009896800000895d */ /* 0x004fea0003900000 */
[----:B------:R-:W2:Y:S02]  /*3280*/  @!P0 SYNCS.PHASECHK.TRANS64 P0, [R0+URZ], R3 ;  /* 0x00000003000085a7 */ /* 0x000ea400080010ff */
[----:B--2---:R-:W-:Y:S05]  /*3290*/  @P0 EXIT ;  /* 0x000000000000094d */ /* 0x004fea0003800000 */
[----:B------:R-:W-:Y:S05]  /*32a0*/  BRA `(.L_x_60) ;  /* 0xfffffffc00ec7947 */ /* 0x000fea000383ffff */
.L_x_18:
[----:B------:R-:W-:-:S04]  /*32b0*/  UISETP.NE.AND UP1, UPT, UR37, URZ, UPT ;  /* 0x000000ff2500728c */ /* 0x000fc8000bf25270 */
[----:B------:R-:W-:-:S09]  /*32c0*/  UISETP.NE.OR UP1, UPT, UR8, 0x1, UP1 ;  /* 0x000000010800788c */ /* 0x000fd20008f25670 */
[----:B------:R-:W-:Y:S05]  /*32d0*/  BRA.U UP1, `(.L_x_61) ;  /* 0x0000000501487547 */ /* 0x000fea000b800000 */
[----:B------:R-:W-:Y:S01]  /*32e0*/  ISETP.NE.AND P2, PT, R2, RZ, PT ;  /* 0x000000ff0200720c */ /* 0x000fe20003f45270 */
[----:B------:R-:W-:Y:S01]  /*32f0*/  IMAD.MOV.U32 R12, RZ, RZ, 0x1 ;  /* 0x00000001ff0c7424 */ /* 0x000fe200078e00ff */
[----:B------:R-:W-:Y:S02]  /*3300*/  CS2R R10, SRZ ;  /* 0x00000000000a7805 */ /* 0x000fe4000001ff00 */
[----:B------:R-:W-:Y:S01]  /*3310*/  CS2R R8, SRZ ;  /* 0x0000000000087805 */ /* 0x000fe2000001ff00 */
[----:B------:R-:W-:Y:S01]  /*3320*/  UMOV UR4, 0x400 ;  /* 0x0000040000047882 */ /* 0x000fe20000000000 */
[----:B------:R-:W-:Y:S01]  /*3330*/  UMOV UR6, URZ ;  /* 0x000000ff00067c82 */ /* 0x000fe20008000000 */
[----:B------:R-:W-:-:S12]  /*3340*/  ULEA UR37, UR37, UR4, 0x18 ;  /* 0x0000000425257291 */ /* 0x000fd8000f8ec0ff */
.L_x_65:
[----:B------:R-:W-:Y:S02]  /*3350*/  LEA R0, R8, UR37, 0x3 ;  /* 0x0000002508007c11 */ /* 0x000fe4000f8e18ff */
[----:B------:R-:W-:-:S03]  /*3360*/  SHF.L.U32 R5, R9, 0x1f, RZ ;  /* 0x0000001f09057819 */ /* 0x000fc600000006ff */
[----:B------:R-:W-:Y:S01]  /*3370*/  VIADD R4, R0, 0x220 ;  /* 0x0000022000047836 */ /* 0x000fe20000000000 */
[----:B------:R-:W1:Y:S02]  /*3380*/  SYNCS.PHASECHK.TRANS64.TRYWAIT P0, [R0+URZ+0x210], R5 ;  /* 0x00021005000075a7 */ /* 0x000e6400080011ff */
[----:B-1----:R-:W-:Y:S05]  /*3390*/  @!P0 BRA `(.L_x_62) ;  /* 0x00000064003c8947 */ /* 0x002fea0003800000 */
.L_x_177:
[----:B------:R-:W-:Y:S01]  /*33a0*/  ULEA UR5, UR6, UR37, 0x3 ;  /* 0x0000002506057291 */ /* 0x000fe2000f8e18ff */
[----:B------:R-:W-:Y:S02]  /*33b0*/  PRMT R4, RZ, 0x654, R4 ;  /* 0x00000654ff047816 */ /* 0x000fe40000000004 */
[----:B-1----:R-:W-:Y:S01]  /*33c0*/  SHF.L.U32 R5, R12, 0x1f, RZ ;  /* 0x0000001f0c057819 */ /* 0x002fe200000006ff */
[----:B------:R-:W-:Y:S01]  /*33d0*/  UIADD3 UR4, UPT, UPT, UR5, 0x1b0, URZ ;  /* 0x000001b005047890 */ /* 0x000fe2000fffe0ff */
[----:B------:R1:W-:Y:S05]  /*33e0*/  SYNCS.ARRIVE.TRANS64.RED.A1T0 RZ, [R4+URZ], RZ ;  /* 0x000000ff04ff79a7 */ /* 0x0003ea00081004ff */
[----:B------:R-:W-:Y:S01]  /*33f0*/  IMAD.U32 R7, RZ, RZ, UR4 ;  /* 0x00000004ff077e24 */ /* 0x000fe2000f8e00ff */
[----:B------:R-:W2:Y:S04]  /*3400*/  SYNCS.PHASECHK.TRANS64.TRYWAIT P0, [UR5+0x1c0], R5 ;  /* 0x0001c005ff0075a7 */ /* 0x000ea80008001105 */
[----:B------:R-:W-:Y:S01]  /*3410*/  PRMT R6, R2, 0x654, R7 ;  /* 0x0000065402067816 */ /* 0x000fe20000000007 */
[----:B-1----:R-:W-:Y:S01]  /*3420*/  @!P2 IMAD.MOV.U32 R4, RZ, RZ, 0x10 ;  /* 0x00000010ff04a424 */ /* 0x002fe200078e00ff */
[----:B--2---:R-:W-:Y:S06]  /*3430*/  @!P0 BRA `(.L_x_63) ;  /* 0x0000006400288947 */ /* 0x004fec0003800000 */
.L_x_179:
[----:B------:R-:W-:Y:S01]  /*3440*/  ULEA UR4, UR6, UR37, 0x4 ;  /* 0x0000002506047291 */ /* 0x000fe2000f8e20ff */
[----:B------:R-:W-:Y:S01]  /*3450*/  SEL R3, R6, R3, !P2 ;  /* 0x0000000306037207 */ /* 0x000fe20005000000 */
[----:B------:R-:W-:Y:S01]  /*3460*/  UIADD3 UR5, UPT, UPT, UR5, 0x1b0, URZ ;  /* 0x000001b005057890 */ /* 0x000fe2000fffe0ff */
[----:B-1----:R-:W-:Y:S01]  /*3470*/  LEA R0, R11, UR37, 0x3 ;  /* 0x000000250b007c11 */ /* 0x002fe2000f8e18ff */
[----:B------:R-:W-:Y:S01]  /*3480*/  UIADD3 UR4, UPT, UPT, UR4, 0x240, URZ ;  /* 0x0000024004047890 */ /* 0x000fe2000fffe0ff */
[----:B------:R-:W-:Y:S01]  /*3490*/  SHF.L.U32 R5, R10, 0x1f, RZ ;  /* 0x0000001f0a057819 */ /* 0x000fe200000006ff */
[----:B------:R1:W-:Y:S01]  /*34a0*/  @!P2 SYNCS.ARRIVE.TRANS64.RED RZ, [R3+URZ], R4 ;  /* 0x0000000403ffa9a7 */ /* 0x0003e200080004ff */
[----:B------:R-:W-:Y:S01]  /*34b0*/  UIADD3 UR6, UPT, UPT, UR6, 0x1, URZ ;  /* 0x0000000106067890 */ /* 0x000fe2000fffe0ff */
[----:B------:R-:W-:-:S03]  /*34c0*/  VIADD R8, R8, 0x1 ;  /* 0x0000000108087836 */ /* 0x000fc60000000000 */
[----:B------:R-:W-:Y:S02]  /*34d0*/  UISETP.NE.AND UP0, UPT, UR6, 0x2, UPT ;  /* 0x000000020600788c */ /* 0x000fe4000bf05270 */
[----:B------:R-:W-:Y:S06]  /*34e0*/  UGETNEXTWORKID.BROADCAST [UR4], [UR5] ;  /* 0x00000000040073ca */ /* 0x000fec0008000100 */
[----:B------:R-:W-:Y:S01]  /*34f0*/  USEL UR4, URZ, 0x1, UP0 ;  /* 0x00000001ff047887 */ /* 0x000fe20008000000 */
[----:B------:R-:W-:Y:S01]  /*3500*/  ISETP.NE.AND P0, PT, R8, 0x2, PT ;  /* 0x000000020800780c */ /* 0x000fe20003f05270 */
[----:B------:R-:W-:Y:S01]  /*3510*/  USEL UR6, UR6, URZ, UP0 ;  /* 0x000000ff06067287 */ /* 0x000fe20008000000 */
[----:B------:R-:W2:Y:S03]  /*3520*/  SYNCS.PHASECHK.TRANS64.TRYWAIT P1, [R0+URZ+0x1b0], R5 ;  /* 0x0001b005000075a7 */ /* 0x000ea600080211ff */
[----:B------:R-:W-:Y:S01]  /*3530*/  LOP3.LUT R12, R12, UR4, RZ, 0x3c, !PT ;  /* 0x000000040c0c7c12 */ /* 0x000fe2000f8e3cff */
[----:B-12---:R-:W-:Y:S07]  /*3540*/  @!P1 BRA `(.L_x_64) ;  /* 0x0000006000fc9947 */ /* 0x006fee0003800000 */
.L_x_180:
[C---:B------:R-:W-:Y:S01]  /*3550*/  LEA R4, R11.reuse, UR37, 0x4 ;  /* 0x000000250b047c11 */ /* 0x040fe2000f8e20ff */
[----:B-1----:R-:W-:Y:S01]  /*3560*/  VIADD R0, R0, 0x1c0 ;  /* 0x000001c000007836 */ /* 0x002fe20000000000 */
[----:B------:R-:W-:Y:S01]  /*3570*/  SEL R8, R8, RZ, P0 ;  /* 0x000000ff08087207 */ /* 0x000fe20000000000 */
[----:B------:R-:W-:-:S03]  /*3580*/  VIADD R11, R11, 0x1 ;  /* 0x000000010b0b7836 */ /* 0x000fc60000000000 */
[----:B------:R-:W1:Y:S01]  /*3590*/  LDS.128 R4, [R4+0x240] ;  /* 0x0002400004047984 */ /* 0x000e620000000c00 */
[----:B------:R-:W-:Y:S02]  /*35a0*/  PRMT R0, RZ, 0x654, R0 ;  /* 0x00000654ff007816 */ /* 0x000fe40000000000 */
[C---:B------:R-:W-:Y:S01]  /*35b0*/  ISETP.NE.AND P1, PT, R11.reuse, 0x2, PT ;  /* 0x000000020b00780c */ /* 0x040fe20003f25270 */
[----:B------:R-:W-:Y:S01]  /*35c0*/  @!PT LDS RZ, [RZ] ;  /* 0x00000000fffff984 */ /* 0x000fe20000000800 */
[----:B------:R-:W-:Y:S01]  /*35d0*/  @!PT LDS RZ, [RZ] ;  /* 0x00000000fffff984 */ /* 0x000fe20000000800 */
[----:B------:R-:W-:Y:S01]  /*35e0*/  @!PT LDS RZ, [RZ] ;  /* 0x00000000fffff984 */ /* 0x000fe20000000800 */
[----:B------:R-:W-:Y:S01]  /*35f0*/  @!PT LDS RZ, [RZ] ;  /* 0x00000000fffff984 */ /* 0x000fe20000000800 */
[----:B------:R2:W-:Y:S06]  /*3600*/  MEMBAR.ALL.CTA ;  /* 0x0000000000007992 */ /* 0x0005ec0000008000 */
[----:B--2---:R-:W2:Y:S01]  /*3610*/  FENCE.VIEW.ASYNC.S ;  /* 0x00000000000073c6 */ /* 0x004ea20000000000 */
[----:B------:R-:W-:Y:S01]  /*3620*/  SEL R11, R11, RZ, P1 ;  /* 0x000000ff0b0b7207 */ /* 0x000fe20000800000 */
[----:B--2---:R2:W-:Y:S01]  /*3630*/  SYNCS.ARRIVE.TRANS64.RED.A1T0 RZ, [R0+URZ], RZ ;  /* 0x000000ff00ff79a7 */ /* 0x0045e200081004ff */
[----:B-1----:R-:W-:-:S02]  /*3640*/  LOP3.LUT P3, RZ, R6, 0x1, RZ, 0xc0, !PT ;  /* 0x0000000106ff7812 */ /* 0x002fc4000786c0ff */
[----:B------:R-:W-:-:S04]  /*3650*/  SEL R5, RZ, 0x1, P1 ;  /* 0x00000001ff057807 */ /* 0x000fc80000800000 */
[----:B------:R-:W-:Y:S02]  /*3660*/  LOP3.LUT R10, R10, R5, RZ, 0x3c, !PT ;  /* 0x000000050a0a7212 */ /* 0x000fe400078e3cff */
[----:B--2---:R-:W-:-:S04]  /*3670*/  SEL R0, RZ, 0x1, P0 ;  /* 0x00000001ff007807 */ /* 0x004fc80000000000 */
[----:B------:R-:W-:Y:S01]  /*3680*/  LOP3.LUT R9, R9, R0, RZ, 0x3c, !PT ;  /* 0x0000000009097212 */ /* 0x000fe200078e3cff */
[----:B------:R-:W-:Y:S06]  /*3690*/  @P3 BRA `(.L_x_65) ;  /* 0xfffffffc002c3947 */ /* 0x000fec000383ffff */
[----:B------:R-:W-:Y:S01]  /*36a0*/  ULEA UR5, UR6, UR37, 0x3 ;  /* 0x0000002506057291 */ /* 0x000fe2000f8e18ff */
[----:B------:R-:W-:-:S08]  /*36b0*/  SHF.L.U32 R3, R12, 0x1f, RZ ;  /* 0x0000001f0c037819 */ /* 0x000fd000000006ff */
[----:B------:R-:W1:Y:S02]  /*36c0*/  SYNCS.PHASECHK.TRANS64 P0, [UR5+0x1c0], R3 ;  /* 0x0001c003ff0075a7 */ /* 0x000e640008001005 */
[----:B-1----:R-:W-:Y:S05]  /*36d0*/  @P0 BRA `(.L_x_66) ;  /* 0x0000000000080947 */ /* 0x002fea0003800000 */
[----:B------:R-:W1:Y:S02]  /*36e0*/  SYNCS.PHASECHK.TRANS64.TRYWAIT P0, [UR5+0x1c0], R3 ;  /* 0x0001c003ff0075a7 */ /* 0x000e640008001105 */
[----:B-1----:R-:W-:Y:S05]  /*36f0*/  @!P0 BRA `(.L_x_67) ;  /* 0x0000006000a48947 */ /* 0x002fea0003800000 */
.L_x_66:
[----:B------:R-:W-:-:S04]  /*3700*/  UIADD3 UR4, UPT, UPT, UR6, 0x1, URZ ;  /* 0x0000000106047890 */ /* 0x000fc8000fffe0ff */
[----:B------:R-:W-:-:S04]  /*3710*/  UISETP.NE.AND UP0, UPT, UR4, 0x2, UPT ;  /* 0x000000020400788c */ /* 0x000fc8000bf05270 */
[----:B------:R-:W-:Y:S02]  /*3720*/  USEL UR7, URZ, 0x1, UP0 ;  /* 0x00000001ff077887 */ /* 0x000fe40008000000 */
[----:B------:R-:W-:-:S04]  /*3730*/  USEL UR4, UR4, URZ, UP0 ;  /* 0x000000ff04047287 */ /* 0x000fc80008000000 */
[----:B------:R-:W-:Y:S01]  /*3740*/  ULEA UR4, UR4, UR37, 0x3 ;  /* 0x0000002504047291 */ /* 0x000fe2000f8e18ff */
[----:B-1----:R-:W-:-:S04]  /*3750*/  LOP3.LUT R3, R12, UR7, RZ, 0x3c, !PT ;  /* 0x000000070c037c12 */ /* 0x002fc8000f8e3cff */
[----:B------:R-:W-:-:S04]  /*3760*/  SHF.L.U32 R0, R3, 0x1f, RZ ;  /* 0x0000001f03007819 */ /* 0x000fc800000006ff */
[----:B------:R-:W1:Y:S02]  /*3770*/  SYNCS.PHASECHK.TRANS64 P0, [UR4+0x1c0], R0 ;  /* 0x0001c000ff0075a7 */ /* 0x000e640008001004 */
[----:B-1----:R-:W-:Y:S05]  /*3780*/  @P0 EXIT ;  /* 0x000000000000094d */ /* 0x002fea0003800000 */
[----:B------:R-:W-:Y:S02]  /*3790*/  SHF.L.U32 R3, R3, 0x1f, RZ ;  /* 0x0000001f03037819 */ /* 0x000fe400000006ff */
[----:B------:R-:W-:-:S07]  /*37a0*/  MOV R0, UR4 ;  /* 0x0000000400007c02 */ /* 0x000fce0008000f00 */
.L_x_68:
[----:B-1----:R1:W2:Y:S02]  /*37b0*/  SYNCS.PHASECHK.TRANS64.TRYWAIT P0, [R0+URZ+0x1c0], R3 ;  /* 0x0001c003000075a7 */ /* 0x0022a400080011ff */
[----:B--2---:R-:W-:Y:S05]  /*37c0*/  @!P0 NANOSLEEP.SYNCS 0x989680 ;  /* 0x009896800000895d */ /* 0x004fea0003900000 */
[----:B------:R-:W2:Y:S02]  /*37d0*/  @!P0 SYNCS.PHASECHK.TRANS64 P0, [R0+URZ+0x1c0], R3 ;  /* 0x0001c003000085a7 */ /* 0x000ea400080010ff */
[----:B--2---:R-:W-:Y:S05]  /*37e0*/  @P0 EXIT ;  /* 0x000000000000094d */ /* 0x004fea0003800000 */
[----:B------:R-:W-:Y:S05]  /*37f0*/  BRA `(.L_x_68) ;  /* 0xfffffffc00ec7947 */ /* 0x000fea000383ffff */
.L_x_61:
[----:B------:R-:W-:-:S09]  /*3800*/  UISETP.NE.AND UP1, UPT, UR8, URZ, UPT ;  /* 0x000000ff0800728c */ /* 0x000fd2000bf25270 */
[----:B------:R-:W-:Y:S05]  /*3810*/  BRA.U UP1, `(.L_x_69) ;  /* 0x0000000d01607547 */ /* 0x000fea000b800000 */
[----:B------:R-:W-:Y:S01]  /*3820*/  UMOV UR4, 0x40 ;  /* 0x0000004000047882 */ /* 0x000fe20000000000 */
[----:B------:R-:W-:Y:S01]  /*3830*/  NOP ;  /* 0x0000000000007918 */ /* 0x000fe20000000000 */
[----:B------:R-:W-:Y:S01]  /*3840*/  ULEA UR4, UR37, UR4, 0x18 ;  /* 0x0000000425047291 */ /* 0x000fe2000f8ec0ff */
[----:B------:R-:W-:Y:S02]  /*3850*/  UMOV UR5, 0x400 ;  /* 0x0000040000057882 */ /* 0x000fe40000000000 */
[----:B------:R-:W-:-:S06]  /*3860*/  ULEA UR37, UR37, UR5, 0x18 ;  /* 0x0000000525257291 */ /* 0x000fcc000f8ec0ff */
[----:B------:R-:W1:Y:S02]  /*3870*/  LDS.U8 R0, [UR4+0x1c] ;  /* 0x00001c04ff007984 */ /* 0x000e640008000000 */
[----:B-1----:R-:W-:-:S13]  /*3880*/  ISETP.NE.AND P0, PT, R0, RZ, PT ;  /* 0x000000ff0000720c */ /* 0x002fda0003f05270 */
[----:B------:R-:W-:Y:S05]  /*3890*/  @P0 BRA `(.L_x_70) ;  /* 0x0000000000580947 */ /* 0x000fea0003800000 */
[----:B------:R-:W-:-:S13]  /*38a0*/  ELECT P0, URZ, PT ;  /* 0x0000000000ff782f */ /* 0x000fda0003800000 */
[----:B------:R-:W-:Y:S05]  /*38b0*/  @!P0 BRA `(.L_x_71) ;  /* 0x0000000000608947 */ /* 0x000fea0003800000 */
[----:B------:R-:W-:Y:S01]  /*38c0*/  UMOV UR5, 0x10 ;  /* 0x0000001000057882 */ /* 0x000fe20000000000 */
[----:B------:R-:W-:Y:S01]  /*38d0*/  HFMA2 R0, -RZ, RZ, 0, 5.9604644775390625e-08 ;  /* 0x00000001ff007431 */ /* 0x000fe200000001ff */
[----:B------:R-:W-:-:S03]  /*38e0*/  MOV R2, 0xffff ;  /* 0x0000ffff00027802 */ /* 0x000fc60000000f00 */
[----:B------:R-:W-:Y:S04]  /*38f0*/  DEPBAR.LE SB1, 0x36 ;  /* 0x00009d800000791a */ /* 0x000fe80000000000 */
[----:B------:R-:W1:Y:S02]  /*3900*/  UTCATOMSWS.FIND_AND_SET.ALIGN UP0, UR5, UR5 ;  /* 0x00000005000575e3 */ /* 0x000e640008000800 */
[----:B-1----:R-:W-:Y:S01]  /*3910*/  MOV R3, UR5 ;  /* 0x0000000500037c02 */ /* 0x002fe20008000f00 */
[----:B------:R-:W-:Y:S06]  /*3920*/  BRA.U UP0, `(.L_x_72) ;  /* 0x0000000100187547 */ /* 0x000fec000b800000 */
.L_x_73:
[----:B------:R-:W-:Y:S05]  /*3930*/  NANOSLEEP 0x64 ;  /* 0x000000640000795d */ /* 0x000fea0003800000 */
[----:B------:R-:W-:-:S05]  /*3940*/  UMOV UR5, 0x10 ;  /* 0x0000001000057882 */ /* 0x000fca0000000000 */
[----:B------:R-:W-:Y:S04]  /*3950*/  DEPBAR.LE SB1, 0x36 ;  /* 0x00009d800000791a */ /* 0x000fe80000000000 */
[----:B------:R-:W1:Y:S02]  /*3960*/  UTCATOMSWS.FIND_AND_SET.ALIGN UP0, UR5, UR5 ;  /* 0x00000005000575e3 */ /* 0x000e640008000800 */
[----:B-1----:R-:W-:Y:S01]  /*3970*/  MOV R3, UR5 ;  /* 0x0000000500037c02 */ /* 0x002fe20008000f00 */
[----:B------:R-:W-:Y:S05]  /*3980*/  BRA.U !UP0, `(.L_x_73) ;  /* 0xfffffffd08e87547 */ /* 0x000fea000b83ffff */
.L_x_72:
[-C--:B------:R-:W-:Y:S02]  /*3990*/  SHF.L.U32 R2, R2, R3.reuse, RZ ;  /* 0x0000000302027219 */ /* 0x080fe400000006ff */
[----:B------:R-:W-:Y:S01]  /*39a0*/  SHF.L.U32 R0, R0, R3, RZ ;  /* 0x0000000300007219 */ /* 0x000fe200000006ff */
[----:B------:R-:W-:Y:S02]  /*39b0*/  IMAD.SHL.U32 R3, R3, 0x20, RZ ;  /* 0x0000002003037824 */ /* 0x000fe400078e00ff */
[----:B------:R1:W-:Y:S04]  /*39c0*/  ATOMS.OR RZ, [UR4+0x14], R2 ;  /* 0x00001402ffff798c */ /* 0x0003e8000b000004 */
[----:B------:R1:W-:Y:S04]  /*39d0*/  ATOMS.OR RZ, [UR4+0x18], R0 ;  /* 0x00001800ffff798c */ /* 0x0003e8000b000004 */
[----:B------:R1:W-:Y:S01]  /*39e0*/  STS [UR37+0x260], R3 ;  /* 0x00026003ff007988 */ /* 0x0003e20008000825 */
[----:B------:R-:W-:Y:S05]  /*39f0*/  BRA `(.L_x_71) ;  /* 0x0000000000107947 */ /* 0x000fea0003800000 */
.L_x_70:
[----:B------:R-:W-:Y:S02]  /*3a00*/  MOV R0, 0xffffffff ;  /* 0xffffffff00007802 */ /* 0x000fe40000000f00 */
[----:B------:R-:W-:-:S03]  /*3a10*/  MOV R2, 0x3a40 ;  /* 0x00003a4000027802 */ /* 0x000fc60000000f00 */
[----:B------:R1:W-:Y:S04]  /*3a20*/  STS [UR37+0x260], R0 ;  /* 0x00026000ff007988 */ /* 0x0003e80008000825 */
[----:B-1-3-5:R-:W-:Y:S05]  /*3a30*/  CALL.REL.NOINC `($__internal_1_$__cuda_sm10x_tcgen05_guardrail_trap_phase_invalid_during_alloc) ;  /* 0x0000006400607944 */ /* 0x02afea0003c00000 */
.L_x_71:
[----:B------:R-:W-:Y:S05]  /*3a40*/  WARPSYNC.ALL ;  /* 0x0000000000007948 */ /* 0x000fea0003800000 */
[----:B------:R-:W2:Y:S01]  /*3a50*/  S2UR UR6, SR_CgaCtaId ;  /* 0x00000000000679c3 */ /* 0x000ea20000008800 */
[----:B------:R-:W-:Y:S01]  /*3a60*/  UMOV UR4, 0x400 ;  /* 0x0000040000047882 */ /* 0x000fe20000000000 */
[----:B------:R-:W-:-:S06]  /*3a70*/  NOP ;  /* 0x0000000000007918 */ /* 0x000fcc0000000000 */
[----:B------:R-:W-:Y:S06]  /*3a80*/  BAR.ARV 0x6, 0xa0 ;  /* 0x0182800000007b1d */ /* 0x000fec0000002000 */
[----:B------:R-:W4:Y:S01]  /*3a90*/  LDCU UR7, c[0x0][0x38c] ;  /* 0x00007180ff0777ac */ /* 0x000f220008000800 */
[----:B------:R-:W-:Y:S01]  /*3aa0*/  IMAD.MOV.U32 R11, RZ, RZ, 0x1 ;  /* 0x00000001ff0b7424 */ /* 0x000fe200078e00ff */
[----:B------:R-:W-:Y:S01]  /*3ab0*/  CS2R R8, SRZ ;  /* 0x0000000000087805 */ /* 0x000fe2000001ff00 */
[----:B------:R-:W-:Y:S01]  /*3ac0*/  IMAD.MOV.U32 R10, RZ, RZ, RZ ;  /* 0x000000ffff0a7224 */ /* 0x000fe200078e00ff */
[----:B------:R-:W-:Y:S01]  /*3ad0*/  UMOV UR18, URZ ;  /* 0x000000ff00127c82 */ /* 0x000fe20008000000 */
[----:B------:R-:W-:Y:S01]  /*3ae0*/  UMOV UR17, URZ ;  /* 0x000000ff00117c82 */ /* 0x000fe20008000000 */
[----:B------:R-:W-:Y:S01]  /*3af0*/  UMOV UR20, 0x0 ;  /* 0x0000000000147882 */ /* 0x000fe20000000000 */
[----:B------:R-:W-:Y:S01]  /*3b00*/  UMOV UR21, 0x8200490 ;  /* 0x0820049000157882 */ /* 0x000fe20000000000 */
[----:B--2---:R-:W-:Y:S01]  /*3b10*/  ULEA UR6, UR6, UR4, 0x18 ;  /* 0x0000000406067291 */ /* 0x004fe2000f8ec0ff */
[----:B------:R-:W2:Y:S03]  /*3b20*/  LDCU UR4, c[0x0][0x38c] ;  /* 0x00007180ff0477ac */ /* 0x000ea60008000800 */
[----:B------:R-:W-:-:S02]  /*3b30*/  UIADD3 UR11, UPT, UPT, UR6, 0x8600, URZ ;  /* 0x00008600060b7890 */ /* 0x000fc4000fffe0ff */
[----:B----4-:R-:W-:-:S03]  /*3b40*/  UIADD3 UR7, UPT, UPT, UR7, 0x1f, URZ ;  /* 0x0000001f07077890 */ /* 0x010fc6000fffe0ff */
[----:B-1----:R-:W1:Y:S01]  /*3b50*/  LDS R0, [UR6+0x260] ;  /* 0x00026006ff007984 */ /* 0x002e620008000800 */
[----:B------:R-:W-:Y:S02]  /*3b60*/  UIADD3 UR12, UPT, UPT, UR6, 0x20600, URZ ;  /* 0x00020600060c7890 */ /* 0x000fe4000fffe0ff */
[----:B------:R-:W-:Y:S02]  /*3b70*/  USHF.R.S32.HI UR5, URZ, 0x1f, UR7 ;  /* 0x0000001fff057899 */ /* 0x000fe40008011407 */
[----:B------:R-:W-:Y:S02]  /*3b80*/  USHF.R.U32.HI UR11, URZ, 0x4, UR11 ;  /* 0x00000004ff0b7899 */ /* 0x000fe4000801160b */
[----:B------:R-:W-:Y:S02]  /*3b90*/  ULEA.HI UR5, UR5, UR7, URZ, 0x5 ;  /* 0x0000000705057291 */ /* 0x000fe4000f8f28ff */
[----:B------:R-:W-:Y:S02]  /*3ba0*/  USHF.R.U32.HI UR12, URZ, 0x4, UR12 ;  /* 0x00000004ff0c7899 */ /* 0x000fe4000801160c */
[----:B------:R-:W-:-:S02]  /*3bb0*/  USHF.R.S32.HI UR5, URZ, 0x5, UR5 ;  /* 0x00000005ff057899 */ /* 0x000fc40008011405 */
[----:B------:R-:W-:Y:S02]  /*3bc0*/  ULOP3.LUT UR11, UR11, 0x3fff, URZ, 0xc0, !UPT ;  /* 0x00003fff0b0b7892 */ /* 0x000fe4000f8ec0ff */
[----:B------:R-:W-:Y:S02]  /*3bd0*/  UISETP.LT.AND UP0, UPT, UR5, 0x1, UPT ;  /* 0x000000010500788c */ /* 0x000fe4000bf01270 */
[----:B------:R-:W-:Y:S02]  /*3be0*/  ULOP3.LUT UR12, UR12, 0x3fff, URZ, 0xc0, !UPT ;  /* 0x00003fff0c0c7892 */ /* 0x000fe4000f8ec0ff */
[----:B------:R-:W-:Y:S02]  /*3bf0*/  USEL UR10, UR5, 0x1, !UP0 ;  /* 0x00000001050a7887 */ /* 0x000fe4000c000000 */
[----:B------:R-:W-:Y:S02]  /*3c00*/  ULOP3.LUT UR11, UR11, 0x10000, URZ, 0xfc, !UPT ;  /* 0x000100000b0b7892 */ /* 0x000fe4000f8efcff */
[----:B------:R-:W-:-:S02]  /*3c10*/  ULOP3.LUT UR12, UR12, 0x10000, URZ, 0xfc, !UPT ;  /* 0x000100000c0c7892 */ /* 0x000fc4000f8efcff */
[----:B------:R-:W-:Y:S02]  /*3c20*/  UIADD3 UR10, UPT, UPT, -UR10, URZ, URZ ;  /* 0x000000ff0a0a7290 */ /* 0x000fe4000fffe1ff */
[----:B--2---:R-:W-:Y:S01]  /*3c30*/  UISETP.GE.AND UP3, UPT, UR4, 0x1, UPT ;  /* 0x000000010400788c */ /* 0x004fe2000bf66270 */
[----:B-1----:R-:W-:-:S15]  /*3c40*/  R2UR UR19, R0 ;  /* 0x00000000001372ca */ /* 0x002fde00000e0000 */
.L_x_80:
[----:B------:R-:W-:Y:S02]  /*3c50*/  LEA R0, R10, UR6, 0x3 ;  /* 0x000000060a007c11 */ /* 0x000fe4000f8e18ff */
[----:B------:R-:W-:Y:S02]  /*3c60*/  SHF.L.U32 R5, R9, 0x1f, RZ ;  /* 0x0000001f09057819 */ /* 0x000fe400000006ff */
[----:B------:R-:W-:Y:S01]  /*3c70*/  PLOP3.LUT P0, PT, PT, PT, UP3, 0x80, 0x8 ;  /* 0x000000000008781c */ /* 0x000fe20003f0f038 */
[----:B------:R-:W-:Y:S01]  /*3c80*/  VIADD R3, R0, 0x1c0 ;  /* 0x000001c000037836 */ /* 0x000fe20000000000 */
[----:B-1----:R-:W1:Y:S02]  /*3c90*/  SYNCS.PHASECHK.TRANS64.TRYWAIT P1, [R0+URZ+0x1b0], R5 ;  /* 0x0001b005000075a7 */ /* 0x002e6400080211ff */
[----:B-1--4-:R-:W-:Y:S09]  /*3ca0*/  @!P1 BRA `(.L_x_74) ;  /* 0x0000005c00509947 */ /* 0x012ff20003800000 */
.L_x_182:
[----:B------:R-:W-:Y:S01]  /*3cb0*/  LEA R4, R10, UR6, 0x4 ;  /* 0x000000060a047c11 */ /* 0x000fe2000f8e20ff */
[----:B------:R-:W-:Y:S01]  /*3cc0*/  @UP3 ULEA UR4, UR17, UR6, 0x3 ;  /* 0x0000000611043291 */ /* 0x000fe2000f8e18ff */
[----:B------:R-:W-:Y:S01]  /*3cd0*/  PLOP3.LUT P2, PT, PT, PT, PT, 0x80, 0x8 ;  /* 0x000000000008781c */ /* 0x000fe20003f4f070 */
[----:B------:R-:W-:Y:S01]  /*3ce0*/  ULEA UR9, UR18, UR6, 0x3 ;  /* 0x0000000612097291 */ /* 0x000fe2000f8e18ff */
[----:B------:R-:W-:Y:S02]  /*3cf0*/  PRMT R3, RZ, 0x654, R3 ;  /* 0x00000654ff037816 */ /* 0x000fe40000000003 */
[----:B-1----:R-:W1:Y:S01]  /*3d00*/  LDS.128 R4, [R4+0x240] ;  /* 0x0002400004047984 */ /* 0x002e620000000c00 */
[----:B------:R-:W-:Y:S02]  /*3d10*/  @P0 SHF.L.U32 R2, R8, 0x1f, RZ ;  /* 0x0000001f08020819 */ /* 0x000fe400000006ff */
[----:B------:R-:W-:Y:S01]  /*3d20*/  SHF.L.U32 R0, R11, 0x1f, RZ ;  /* 0x0000001f0b007819 */ /* 0x000fe200000006ff */
[----:B------:R-:W-:Y:S01]  /*3d30*/  @!PT LDS RZ, [RZ] ;  /* 0x00000000fffff984 */ /* 0x000fe20000000800 */
[----:B------:R-:W-:Y:S01]  /*3d40*/  @!PT LDS RZ, [RZ] ;  /* 0x00000000fffff984 */ /* 0x000fe20000000800 */
[----:B------:R-:W-:Y:S01]  /*3d50*/  @!PT LDS RZ, [RZ] ;  /* 0x00000000fffff984 */ /* 0x000fe20000000800 */
[----:B------:R-:W-:Y:S01]  /*3d60*/  @!PT LDS RZ, [RZ] ;  /* 0x00000000fffff984 */ /* 0x000fe20000000800 */
[----:B------:R2:W-:Y:S06]  /*3d70*/  MEMBAR.ALL.CTA ;  /* 0x0000000000007992 */ /* 0x0005ec0000008000 */
[----:B--2---:R-:W2:Y:S02]  /*3d80*/  FENCE.VIEW.ASYNC.S ;  /* 0x00000000000073c6 */ /* 0x004ea40000000000 */
[----:B--2---:R2:W-:Y:S01]  /*3d90*/  SYNCS.ARRIVE.TRANS64.RED.A1T0 RZ, [R3+URZ], RZ ;  /* 0x000000ff03ff79a7 */ /* 0x0045e200081004ff */
[----:B------:R2:W4:Y:S01]  /*3da0*/  @P0 SYNCS.PHASECHK.TRANS64.TRYWAIT P2, [UR4], R2 ;  /* 0x00000002ff0005a7 */ /* 0x0005220008041104 */
[----:B-1----:R-:W-:Y:S01]  /*3db0*/  LOP3.LUT P1, RZ, R6, 0x1, RZ, 0xc0, !PT ;  /* 0x0000000106ff7812 */ /* 0x002fe2000782c0ff */
[----:B------:R-:W1:Y:S02]  /*3dc0*/  SYNCS.PHASECHK.TRANS64.TRYWAIT P0, [UR9+0x1f0], R0 ;  /* 0x0001f000ff0075a7 */ /* 0x000e640008001109 */
[----:B-12-4-:R-:W-:Y:S10]  /*3dd0*/  @!P0 BRA `(.L_x_75) ;  /* 0x0000005c00188947 */ /* 0x016ff40003800000 */
.L_x_184:
[----:B------:R-:W-:Y:S01]  /*3de0*/  IADD3 R10, PT, PT, R10, 0x1, RZ ;  /* 0x000000010a0a7810 */ /* 0x000fe20007ffe0ff */
[----:B------:R-:W-:Y:S06]  /*3df0*/  BRA.U !UP3, `(.L_x_76) ;  /* 0x000000010b887547 */ /* 0x000fec000b800000 */
[----:B------:R-:W-:Y:S02]  /*3e00*/  ULEA UR8, UR18, UR19, 0x7 ;  /* 0x0000001312087291 */ /* 0x000fe4000f8e38ff */
[----:B------:R-:W-:Y:S01]  /*3e10*/  UPLOP3.LUT UP4, UPT, UPT, UPT, UPT, 0x40, 0x4 ;  /* 0x000000000004789c */ /* 0x000fe20003f8e870 */
[----:B------:R-:W-:Y:S01]  /*3e20*/  UMOV UR16, UR10 ;  /* 0x0000000a00107c82 */ /* 0x000fe20008000000 */
[----:B------:R-:W-:Y:S01]  /*3e30*/  UMOV UR15, UR5 ;  /* 0x00000005000f7c82 */ /* 0x000fe20008000000 */
[----:B------:R-:W-:-:S08]  /*3e40*/  UMOV UR14, UR17 ;  /* 0x00000011000e7c82 */ /* 0x000fd00008000000 */
.L_x_79:
[----:B------:R-:W-:Y:S02]  /*3e50*/  UIADD3 UR16, UPT, UPT, UR16, 0x1, URZ ;  /* 0x0000000110107890 */ /* 0x000fe4000fffe0ff */
[----:B--2---:R-:W-:Y:S02]  /*3e60*/  ULEA UR7, UR14, UR6, 0x3 ;  /* 0x000000060e077291 */ /* 0x004fe4000f8e18ff */
[----:B------:R-:W-:Y:S01]  /*3e70*/  UISETP.NE.AND UP0, UPT, UR16, URZ, UPT ;  /* 0x000000ff1000728c */ /* 0x000fe2000bf05270 */
[----:B----4-:R-:W-:Y:S10]  /*3e80*/  @P2 BRA `(.L_x_77) ;  /* 0x00000000000c2947 */ /* 0x010ff40003800000 */
[----:B-1----:R-:W-:Y:S04]  /*3e90*/  SHF.L.U32 R3, R8, 0x1f, RZ ;  /* 0x0000001f08037819 */ /* 0x002fe800000006ff */
[----:B------:R-:W1:Y:S02]  /*3ea0*/  SYNCS.PHASECHK.TRANS64.TRYWAIT P0, [UR7], R3 ;  /* 0x00000003ff0075a7 */ /* 0x000e640008001107 */
[----:B-1----:R-:W-:Y:S05]  /*3eb0*/  @!P0 BRA `(.L_x_78) ;  /* 0x0000005800f88947 */ /* 0x002fea0003800000 */
.L_x_77:
[----:B------:R-:W-:Y:S01]  /*3ec0*/  UISETP.NE.AND UP1, UPT, UR15, 0x1, UPT ;  /* 0x000000010f00788c */ /* 0x000fe2000bf25270 */
[----:B------:R-:W-:Y:S01]  /*3ed0*/  PLOP3.LUT P2, PT, PT, PT, PT, 0x80, 0x8 ;  /* 0x000000000008781c */ /* 0x000fe20003f4f070 */
[----:B------:R-:W-:Y:S02]  /*3ee0*/  UIADD3 UR17, UPT, UPT, UR14, 0x1, URZ ;  /* 0x000000010e117890 */ /* 0x000fe4000fffe0ff */
[----:B------:R-:W-:Y:S02]  /*3ef0*/  ULEA UR22, UR14, UR12, 0x8 ;  /* 0x0000000c0e167291 */ /* 0x000fe4000f8e40ff */
[----:B------:R-:W-:Y:S01]  /*3f00*/  UISETP.NE.AND UP2, UPT, UR17, 0x18, UPT ;  /* 0x000000181100788c */ /* 0x000fe2000bf45270 */
[----:B------:R-:W-:Y:S01]  /*3f10*/  PLOP3.LUT P0, PT, PT, PT, UP1, 0x80, 0x8 ;  /* 0x000000000008781c */ /* 0x000fe20003f0f018 */
[----:B------:R-:W-:Y:S02]  /*3f20*/  ULEA UR24, UR14, UR11, 0x8 ;  /* 0x0000000b0e187291 */ /* 0x000fe4000f8e40ff */
[----:B------:R-:W-:Y:S02]  /*3f30*/  USEL UR13, URZ, 0x1, UP2 ;  /* 0x00000001ff0d7887 */ /* 0x000fe40009000000 */
[----:B------:R-:W-:Y:S02]  /*3f40*/  USEL UR17, UR17, URZ, UP2 ;  /* 0x000000ff11117287 */ /* 0x000fe40009000000 */
[----:B------:R-:W-:Y:S02]  /*3f50*/  UIADD3 UR7, UPT, UPT, UR7, 0xc0, URZ ;  /* 0x000000c007077890 */ /* 0x000fe4000fffe0ff */
[----:B------:R-:W-:Y:S01]  /*3f60*/  @UP1 ULEA UR4, UR17, UR6, 0x3 ;  /* 0x0000000611041291 */ /* 0x000fe2000f8e18ff */
[----:B------:R-:W-:Y:S01]  /*3f70*/  LOP3.LUT R8, R8, UR13, RZ, 0x3c, !PT ;  /* 0x0000000d08087c12 */ /* 0x000fe2000f8e3cff */
[----:B------:R-:W-:Y:S01]  /*3f80*/  UMOV UR23, 0xc0004010 ;  /* 0xc000401000177882 */ /* 0x000fe20000000000 */
[----:B------:R-:W-:Y:S01]  /*3f90*/  UMOV UR25, 0xc0004010 ;  /* 0xc000401000197882 */ /* 0x000fe20000000000 */
[----:B------:R-:W-:Y:S01]  /*3fa0*/  UIADD3 UR15, UPT, UPT, UR15, -0x1, URZ ;  /* 0xffffffff0f0f7890 */ /* 0x000fe2000fffe0ff */
[----:B-1----:R-:W-:Y:S01]  /*3fb0*/  @P0 SHF.L.U32 R0, R8, 0x1f, RZ ;  /* 0x0000001f08000819 */ /* 0x002fe200000006ff */
[----:B------:R-:W-:Y:S03]  /*3fc0*/  UMOV UR14, UR17 ;  /* 0x00000011000e7c82 */ /* 0x000fe60008000000 */
[----:B------:R2:W4:Y:S01]  /*3fd0*/  @P0 SYNCS.PHASECHK.TRANS64.TRYWAIT P2, [UR4], R0 ;  /* 0x00000000ff0005a7 */ /* 0x0005220008041104 */
[----:B------:R2:W-:Y:S01]  /*3fe0*/  UTCQMMA gdesc[UR24], gdesc[UR22], tmem[UR8], tmem[UR20], idesc[UR21], UP4 ;  /* 0x00ff1416180075ea */ /* 0x0005e2000a000308 */
[----:B------:R-:W-:Y:S01]  /*3ff0*/  UPLOP3.LUT UP4, UPT, UPT, UPT, UPT, 0x80, 0x8 ;  /* 0x000000000008789c */ /* 0x000fe20003f8f070 */
[----:B------:R2:W-:Y:S01]  /*4000*/  UTCBAR [UR7], URZ ;  /* 0x000000ff070073e9 */ /* 0x0005e200080000ff */
[----:B------:R-:W-:Y:S09]  /*4010*/  BRA.U UP0, `(.L_x_79) ;  /* 0xfffffffd008c7547 */ /* 0x000ff2000b83ffff */
.L_x_76:
[----:B------:R-:W-:Y:S01]  /*4020*/  UIADD3 UR18, UPT, UPT, UR18, 0x1, URZ ;  /* 0x0000000112127890 */ /* 0x000fe2000fffe0ff */
[C---:B------:R-:W-:Y:S01]  /*4030*/  ISETP.NE.AND P0, PT, R10.reuse, 0x2, PT ;  /* 0x000000020a00780c */ /* 0x040fe20003f05270 */
[----:B------:R-:W-:Y:S02]  /*4040*/  UIADD3 UR9, UPT, UPT, UR9, 0x1d0, URZ ;  /* 0x000001d009097890 */ /* 0x000fe4000fffe0ff */
[----:B------:R-:W-:Y:S01]  /*4050*/  UISETP.NE.AND UP0, UPT, UR18, 0x4, UPT ;  /* 0x000000041200788c */ /* 0x000fe2000bf05270 */
[----:B-12---:R-:W-:Y:S02]  /*4060*/  SEL R0, RZ, 0x1, P0 ;  /* 0x00000001ff007807 */ /* 0x006fe40000000000 */
[----:B------:R-:W-:Y:S01]  /*4070*/  SEL R10, R10, RZ, P0 ;  /* 0x000000ff0a0a7207 */ /* 0x000fe20000000000 */
[----:B------:R-:W-:Y:S01]  /*4080*/  USEL UR4, URZ, 0x1, UP0 ;  /* 0x00000001ff047887 */ /* 0x000fe20008000000 */
[----:B------:R-:W-:Y:S01]  /*4090*/  LOP3.LUT R9, R9, R0, RZ, 0x3c, !PT ;  /* 0x0000000009097212 */ /* 0x000fe200078e3cff */
[----:B------:R-:W-:Y:S01]  /*40a0*/  USEL UR18, UR18, URZ, UP0 ;  /* 0x000000ff12127287 */ /* 0x000fe20008000000 */
[----:B------:R1:W-:Y:S03]  /*40b0*/  UTCBAR [UR9], URZ ;  /* 0x000000ff090073e9 */ /* 0x0003e600080000ff */
[----:B------:R-:W-:Y:S01]  /*40c0*/  LOP3.LUT R11, R11, UR4, RZ, 0x3c, !PT ;  /* 0x000000040b0b7c12 */ /* 0x000fe2000f8e3cff */
[----:B------:R-:W-:Y:S07]  /*40d0*/  @P1 BRA `(.L_x_80) ;  /* 0xfffffff800dc1947 */ /* 0x000fee000383ffff */
[----:B------:R-:W2:Y:S01]  /*40e0*/  S2UR UR4, SR_CgaCtaId ;  /* 0x00000000000479c3 */ /* 0x000ea20000008800 */
[----:B------:R-:W-:Y:S01]  /*40f0*/  ELECT P0, URZ, PT ;  /* 0x0000000000ff782f */ /* 0x000fe20003800000 */
[----:B------:R-:W-:Y:S01]  /*4100*/  IMAD.MOV.U32 R0, RZ, RZ, 0x1 ;  /* 0x00000001ff007424 */ /* 0x000fe200078e00ff */
[----:B------:R-:W-:Y:S01]  /*4110*/  UIADD3 UR6, UPT, UPT, UR6, 0x1f0, URZ ;  /* 0x000001f006067890 */ /* 0x000fe2000fffe0ff */
[----:B------:R-:W-:Y:S01]  /*4120*/  SHF.L.U32 R3, R11, 0x1f, RZ ;  /* 0x0000001f0b037819 */ /* 0x000fe200000006ff */
[----:B------:R-:W-:-:S03]  /*4130*/  UMOV UR5, 0x40 ;  /* 0x0000004000057882 */ /* 0x000fc60000000000 */
[----:B------:R-:W-:Y:S01]  /*4140*/  UVIRTCOUNT.DEALLOC.SMPOOL 0x80 ;  /* 0x000000800000784c */ /* 0x000fe20000000000 */
[----:B--2---:R-:W-:Y:S02]  /*4150*/  ULEA UR4, UR4, UR5, 0x18 ;  /* 0x0000000504047291 */ /* 0x004fe4000f8ec0ff */
[----:B------:R-:W-:-:S07]  /*4160*/  ULEA UR5, UR18, UR6, 0x3 ;  /* 0x0000000612057291 */ /* 0x000fce000f8e18ff */
[----:B------:R2:W-:Y:S02]  /*4170*/  @P0 STS.U8 [UR4+0x1c], R0 ;  /* 0x00001c00ff000988 */ /* 0x0005e40008000004 */
[----:B------:R-:W3:Y:S02]  /*4180*/  SYNCS.PHASECHK.TRANS64.TRYWAIT P0, [UR5], R3 ;  /* 0x00000003ff0075a7 */ /* 0x000ee40008001105 */
[----:B--23--:R-:W-:Y:S05]  /*4190*/  @!P0 BRA `(.L_x_81) ;  /* 0x0000005800588947 */ /* 0x00cfea0003800000 */
.L_x_187:
[----:B------:R-:W-:-:S04]  /*41a0*/  UIADD3 UR7, UPT, UPT, UR18, 0x1, URZ ;  /* 0x0000000112077890 */ /* 0x000fc8000fffe0ff */
[----:B------:R-:W-:-:S04]  /*41b0*/  UISETP.NE.AND UP0, UPT, UR7, 0x4, UPT ;  /* 0x000000040700788c */ /* 0x000fc8000bf05270 */
[----:B------:R-:W-:Y:S02]  /*41c0*/  USEL UR8, URZ, 0x1, UP0 ;  /* 0x00000001ff087887 */ /* 0x000fe40008000000 */
[----:B------:R-:W-:-:S04]  /*41d0*/  USEL UR7, UR7, URZ, UP0 ;  /* 0x000000ff07077287 */ /* 0x000fc80008000000 */
[----:B------:R-:W-:Y:S01]  /*41e0*/  ULEA UR5, UR7, UR6, 0x3 ;  /* 0x0000000607057291 */ /* 0x000fe2000f8e18ff */
[----:B------:R-:W-:-:S04]  /*41f0*/  LOP3.LUT R2, R11, UR8, RZ, 0x3c, !PT ;  /* 0x000000080b027c12 */ /* 0x000fc8000f8e3cff */
[----:B--2---:R-:W-:-:S04]  /*4200*/  SHF.L.U32 R3, R2, 0x1f, RZ ;  /* 0x0000001f02037819 */ /* 0x004fc800000006ff */
[----:B------:R-:W2:Y:S02]  /*4210*/  SYNCS.PHASECHK.TRANS64.TRYWAIT P0, [UR5], R3 ;  /* 0x00000003ff0075a7 */ /* 0x000ea40008001105 */
[----:B--2---:R-:W-:Y:S05]  /*4220*/  @!P0 BRA `(.L_x_82) ;  /* 0x00000058004c8947 */ /* 0x004fea0003800000 */
.L_x_189:
        /* <DEDUP_REMOVED lines=9> */
.L_x_191:
[----:B------:R-:W-:-:S04]  /*42c0*/  UIADD3 UR7, UPT, UPT, UR7, 0x1, URZ ;  /* 0x0000000107077890 */ /* 0x000fc8000fffe0ff */
[----:B------:R-:W-:-:S04]  /*42d0*/  UISETP.NE.AND UP0, UPT, UR7, 0x4, UPT ;  /* 0x000000040700788c */ /* 0x000fc8000bf05270 */
[----:B------:R-:W-:Y:S02]  /*42e0*/  USEL UR5, URZ, 0x1, UP0 ;  /* 0x00000001ff057887 */ /* 0x000fe40008000000 */
[----:B------:R-:W-:-:S04]  /*42f0*/  USEL UR7, UR7, URZ, UP0 ;  /* 0x000000ff07077287 */ /* 0x000fc80008000000 */
[----:B------:R-:W-:Y:S01]  /*4300*/  ULEA UR7, UR7, UR6, 0x3 ;  /* 0x0000000607077291 */ /* 0x000fe2000f8e18ff */
[----:B--2---:R-:W-:-:S04]  /*4310*/  LOP3.LUT R3, R2, UR5, RZ, 0x3c, !PT ;  /* 0x0000000502037c12 */ /* 0x004fc8000f8e3cff */
[----:B------:R-:W-:-:S04]  /*4320*/  SHF.L.U32 R3, R3, 0x1f, RZ ;  /* 0x0000001f03037819 */ /* 0x000fc800000006ff */
[----:B------:R-:W2:Y:S02]  /*4330*/  SYNCS.PHASECHK.TRANS64.TRYWAIT P0, [UR7], R3 ;  /* 0x00000003ff0075a7 */ /* 0x000ea40008001107 */
[----:B--2---:R-:W-:Y:S05]  /*4340*/  @!P0 BRA `(.L_x_84) ;  /* 0x0000005800348947 */ /* 0x004fea0003800000 */
.L_x_193:
[----:B------:R-:W-:Y:S01]  /*4350*/  NOP ;  /* 0x0000000000007918 */ /* 0x000fe20000000000 */
[----:B--2---:R-:W2:Y:S01]  /*4360*/  LDS R0, [UR4+0x14] ;  /* 0x00001404ff007984 */ /* 0x004ea20008000800 */
[----:B------:R-:W-:Y:S01]  /*4370*/  ULOP3.LUT UR6, UR19, 0xffff, URZ, 0xc0, !UPT ;  /* 0x0000ffff13067892 */ /* 0x000fe2000f8ec0ff */
[----:B------:R-:W-:Y:S01]  /*4380*/  UMOV UR8, 0xffff ;  /* 0x0000ffff00087882 */ /* 0x000fe20000000000 */
[----:B------:R-:W-:Y:S02]  /*4390*/  UMOV UR5, 0x1 ;  /* 0x0000000100057882 */ /* 0x000fe40000000000 */
[----:B------:R-:W-:-:S04]  /*43a0*/  USHF.R.U32.HI UR6, URZ, 0x5, UR6 ;  /* 0x00000005ff067899 */ /* 0x000fc80008011606 */
[----:B------:R-:W-:Y:S02]  /*43b0*/  USHF.L.U32 UR8, UR8, UR6, URZ ;  /* 0x0000000608087299 */ /* 0x000fe400080006ff */
[----:B------:R-:W-:-:S04]  /*43c0*/  USHF.L.U32 UR5, UR5, UR6, URZ ;  /* 0x0000000605057299 */ /* 0x000fc800080006ff */
[----:B--2---:R-:W-:-:S04]  /*43d0*/  LOP3.LUT R0, R0, UR8, RZ, 0xc0, !PT ;  /* 0x0000000800007c12 */ /* 0x004fc8000f8ec0ff */
[----:B------:R-:W-:-:S13]  /*43e0*/  ISETP.NE.AND P0, PT, R0, UR8, PT ;  /* 0x0000000800007c0c */ /* 0x000fda000bf05270 */
[----:B------:R-:W-:Y:S05]  /*43f0*/  @P0 BRA `(.L_x_85) ;  /* 0x0000000000580947 */ /* 0x000fea0003800000 */
[----:B------:R-:W2:Y:S02]  /*4400*/  LDS R0, [UR4+0x18] ;  /* 0x00001804ff007984 */ /* 0x000ea40008000800 */
[----:B--2---:R-:W-:-:S04]  /*4410*/  LOP3.LUT R0, R0, UR5, RZ, 0xc0, !PT ;  /* 0x0000000500007c12 */ /* 0x004fc8000f8ec0ff */
[----:B------:R-:W-:-:S13]  /*4420*/  ISETP.NE.AND P0, PT, R0, UR5, PT ;  /* 0x0000000500007c0c */ /* 0x000fda000bf05270 */
[----:B------:R-:W-:Y:S05]  /*4430*/  @P0 BRA `(.L_x_86) ;  /* 0x00000000003c0947 */ /* 0x000fea0003800000 */
[----:B------:R-:W2:Y:S01]  /*4440*/  S2R R2, SR_LANEID ;  /* 0x0000000000027919 */ /* 0x000ea20000000000 */
[----:B------:R-:W-:Y:S01]  /*4450*/  ULOP3.LUT UR8, URZ, UR8, URZ, 0x33, !UPT ;  /* 0x00000008ff087292 */ /* 0x000fe2000f8e33ff */
[----:B------:R-:W-:Y:S01]  /*4460*/  LOP3.LUT R4, RZ, UR5, RZ, 0x33, !PT ;  /* 0x00000005ff047c12 */ /* 0x000fe2000f8e33ff */
[----:B------:R-:W-:Y:S02]  /*4470*/  VOTEU.ANY UR7, UPT, PT ;  /* 0x0000000000077886 */ /* 0x000fe400038e0100 */
[----:B------:R-:W-:Y:S01]  /*4480*/  UFLO.U32 UR7, UR7 ;  /* 0x00000007000772bd */ /* 0x000fe200080e0000 */
[----:B------:R-:W3:Y:S01]  /*4490*/  REDUX UR5, R4 ;  /* 0x00000000040573c4 */ /* 0x000ee20000000000 */
[----:B------:R-:W-:-:S06]  /*44a0*/  IMAD.U32 R0, RZ, RZ, UR8 ;  /* 0x00000008ff007e24 */ /* 0x000fcc000f8e00ff */
[----:B------:R1:W-:Y:S01]  /*44b0*/  UTCATOMSWS.AND URZ, UR8 ;  /* 0x0000000800ff79e3 */ /* 0x0003e20008000000 */
[----:B------:R-:W4:Y:S01]  /*44c0*/  REDUX UR6, R0 ;  /* 0x00000000000673c4 */ /* 0x000f220000000000 */
[----:B--2---:R-:W-:Y:S01]  /*44d0*/  ISETP.EQ.U32.AND P0, PT, R2, UR7, PT ;  /* 0x0000000702007c0c */ /* 0x004fe2000bf02070 */
[----:B---3--:R-:W-:Y:S01]  /*44e0*/  IMAD.U32 R2, RZ, RZ, UR5 ;  /* 0x00000005ff027e24 */ /* 0x008fe2000f8e00ff */
[----:B----4-:R-:W-:-:S11]  /*44f0*/  MOV R3, UR6 ;  /* 0x0000000600037c02 */ /* 0x010fd60008000f00 */
[----:B------:R1:W-:Y:S04]  /*4500*/  @P0 ATOMS.AND RZ, [UR4+0x14], R3 ;  /* 0x00001403ffff098c */ /* 0x0003e8000a800004 */
[----:B------:R1:W-:Y:S01]  /*4510*/  @P0 ATOMS.AND RZ, [UR4+0x18], R2 ;  /* 0x00001802ffff098c */ /* 0x0003e2000a800004 */
[----:B------:R-:W-:Y:S05]  /*4520*/  BRA `(.L_x_87) ;  /* 0x0000000000147947 */ /* 0x000fea0003800000 */
.L_x_86:
[----:B------:R-:W-:Y:S02]  /*4530*/  MOV R2, 0x4550 ;  /* 0x0000455000027802 */ /* 0x000fe40000000f00 */
[----:B-1--45:R-:W-:Y:S05]  /*4540*/  CALL.REL.NOINC `($__internal_0_$__cuda_sm10x_tcgen05_guardrail_trap_col_being_dealloced_not_returned_by_alloc) ;  /* 0x0000005800907944 */ /* 0x032fea0003c00000 */
[----:B------:R-:W-:Y:S05]  /*4550*/  BRA `(.L_x_87) ;  /* 0x0000000000087947 */ /* 0x000fea0003800000 */
.L_x_85:
[----:B------:R-:W-:Y:S02]  /*4560*/  MOV R2, 0x4580 ;  /* 0x0000458000027802 */ /* 0x000fe40000000f00 */
[----:B-1--45:R-:W-:Y:S05]  /*4570*/  CALL.REL.NOINC `($__internal_2_$__cuda_sm10x_tcgen05_guardrail_trap_unallocated_columns_being_dealloced) ;  /* 0x00000058009c7944 */ /* 0x032fea0003c00000 */
.L_x_87:
[----:B------:R-:W-:Y:S01]  /*4580*/  NOP ;  /* 0x0000000000007918 */ /* 0x000fe20000000000 */
[----:B-1----:R-:W-:Y:S05]  /*4590*/  EXIT ;  /* 0x000000000000794d */ /* 0x002fea0003800000 */
.L_x_69:
[----:B------:R-:W-:-:S09]  /*45a0*/  UISETP.NE.OR UP2, UPT, UR8, 0x3, !UP2 ;  /* 0x000000030800788c */ /* 0x000fd2000d745670 */
[----:B------:R-:W-:Y:S05]  /*45b0*/  BRA.U UP2, `(.L_x_88) ;  /* 0x0000000d02407547 */ /* 0x000fea000b800000 */
[----:B------:R-:W1:Y:S01]  /*45c0*/  LDC R0, c[0x0][0xb30] ;  /* 0x0002cc00ff007b82 */ /* 0x000e620000000800 */
[----:B------:R-:W2:Y:S01]  /*45d0*/  LDCU.64 UR8, c[0x0][0x888] ;  /* 0x00011100ff0877ac */ /* 0x000ea20008000a00 */
[----:B------:R-:W-:Y:S02]  /*45e0*/  HFMA2 R29, -RZ, RZ, 0, 0 ;  /* 0x00000000ff1d7431 */ /* 0x000fe400000001ff */
[----:B------:R-:W-:Y:S01]  /*45f0*/  IMAD.MOV.U32 R31, RZ, RZ, 0x1 ;  /* 0x00000001ff1f7424 */ /* 0x000fe200078e00ff */
[----:B------:R-:W-:Y:S01]  /*4600*/  MOV R23, 0x2000 ;  /* 0x0000200000177802 */ /* 0x000fe20000000f00 */
[----:B------:R-:W4:Y:S01]  /*4610*/  LDCU.64 UR4, c[0x0][0x890] ;  /* 0x00011200ff0477ac */ /* 0x000f220008000a00 */
[----:B------:R-:W-:Y:S01]  /*4620*/  IMAD.MOV.U32 R30, RZ, RZ, RZ ;  /* 0x000000ffff1e7224 */ /* 0x000fe200078e00ff */
[----:B------:R-:W3:Y:S01]  /*4630*/  LDC R19, c[0x0][0x370] ;  /* 0x0000dc00ff137b82 */ /* 0x000ee20000000800 */
[----:B------:R-:W-:Y:S01]  /*4640*/  UMOV UR7, 0x400 ;  /* 0x0000040000077882 */ /* 0x000fe20000000000 */
[----:B------:R-:W-:-:S02]  /*4650*/  UPLOP3.LUT UP1, UPT, UPT, UPT, UPT, 0x40, 0x4 ;  /* 0x000000000004789c */ /* 0x000fc40003f2e870 */
[----:B------:R-:W-:-:S04]  /*4660*/  ULEA UR7, UR37, UR7, 0x18 ;  /* 0x0000000725077291 */ /* 0x000fc8000f8ec0ff */
[----:B------:R-:W3:Y:S01]  /*4670*/  LDC R2, c[0x0][0xb0c] ;  /* 0x0002c300ff027b82 */ /* 0x000ee20000000800 */
[----:B------:R-:W-:Y:S02]  /*4680*/  UIADD3 UR13, UPT, UPT, UR7, 0x188, URZ ;  /* 0x00000188070d7890 */ /* 0x000fe4000fffe0ff */
[----:B--2---:R-:W-:Y:S02]  /*4690*/  UISETP.NE.U32.AND UP2, UPT, UR8, URZ, UPT ;  /* 0x000000ff0800728c */ /* 0x004fe4000bf45070 */
[----:B------:R-:W-:Y:S02]  /*46a0*/  UIADD3 UR17, UPT, UPT, UR7, 0x180, URZ ;  /* 0x0000018007117890 */ /* 0x000fe4000fffe0ff */
[----:B----4-:R-:W-:Y:S01]  /*46b0*/  UISETP.NE.U32.AND UP3, UPT, UR4, URZ, UPT ;  /* 0x000000ff0400728c */ /* 0x010fe2000bf65070 */
[----:B------:R-:W2:Y:S01]  /*46c0*/  LDC R18, c[0x0][0xb20] ;  /* 0x0002c800ff127b82 */ /* 0x000ea20000000800 */
[----:B-1----:R-:W-:Y:S01]  /*46d0*/  ISETP.NE.AND P1, PT, R0, 0x1, PT ;  /* 0x000000010000780c */ /* 0x002fe20003f25270 */
[----:B------:R-:W-:-:S02]  /*46e0*/  UISETP.NE.AND.EX UP2, UPT, UR9, URZ, UPT, UP2 ;  /* 0x000000ff0900728c */ /* 0x000fc4000bf45320 */
[----:B------:R-:W-:Y:S02]  /*46f0*/  UPRMT UR13, UR37, 0x654, UR13 ;  /* 0x00000654250d7896 */ /* 0x000fe4000800000d */
[----:B------:R-:W-:Y:S02]  /*4700*/  UISETP.NE.AND.EX UP3, UPT, UR5, URZ, UPT, UP3 ;  /* 0x000000ff0500728c */ /* 0x000fe4000bf65330 */
[----:B------:R-:W1:Y:S08]  /*4710*/  LDC.64 R32, c[0x0][0x348] ;  /* 0x0000d200ff207b82 */ /* 0x000e700000000a00 */
[----:B------:R-:W4:Y:S08]  /*4720*/  LDC.64 R16, c[0x0][0xb10] ;  /* 0x0002c400ff107b82 */ /* 0x000f300000000a00 */
[----:B------:R-:W1:Y:S08]  /*4730*/  LDC.64 R6, c[0x0][0xb18] ;  /* 0x0002c600ff067b82 */ /* 0x000e700000000a00 */
[----:B------:R-:W1:Y:S08]  /*4740*/  LDC.64 R4, c[0x0][0xb28] ;  /* 0x0002ca00ff047b82 */ /* 0x000e700000000a00 */
[----:B--23--:R-:W1:Y:S02]  /*4750*/  LDC R22, c[0x0][0x374] ;  /* 0x0000dd00ff167b82 */ /* 0x00ce640000000800 */
.L_x_97:
[C---:B------:R-:W-:Y:S02]  /*4760*/  LEA R0, R30.reuse, UR7, 0x3 ;  /* 0x000000071e007c11 */ /* 0x040fe4000f8e18ff */
[----:B------:R-:W-:Y:S02]  /*4770*/  SHF.L.U32 R3, R29, 0x1f, RZ ;  /* 0x0000001f1d037819 */ /* 0x000fe400000006ff */
[----:B------:R-:W-:Y:S02]  /*4780*/  LEA R24, R30, UR7, 0x4 ;  /* 0x000000071e187c11 */ /* 0x000fe4000f8e20ff */
[----:B--2---:R-:W2:Y:S02]  /*4790*/  SYNCS.PHASECHK.TRANS64.TRYWAIT P0, [R0+URZ+0x1b0], R3 ;  /* 0x0001b003000075a7 */ /* 0x004ea400080011ff */
[----:B--2---:R-:W-:Y:S05]  /*47a0*/  @!P0 BRA `(.L_x_89) ;  /* 0x0000005400348947 */ /* 0x004fea0003800000 */
.L_x_194:
[----:B------:R-:W-:Y:S01]  /*47b0*/  ISETP.GE.AND P0, PT, R72, 0x1, PT ;  /* 0x000000014800780c */ /* 0x000fe20003f06270 */
[----:B------:R-:W3:Y:S01]  /*47c0*/  LDS.128 R24, [R24+0x240] ;  /* 0x0002400018187984 */ /* 0x000ee20000000c00 */
[----:B--2---:R-:W-:Y:S01]  /*47d0*/  VIADD R0, R0, 0x1c0 ;  /* 0x000001c000007836 */ /* 0x004fe20000000000 */
[----:B------:R-:W-:Y:S01]  /*47e0*/  @!PT LDS RZ, [RZ] ;  /* 0x00000000fffff984 */ /* 0x000fe20000000800 */
[----:B------:R-:W-:Y:S01]  /*47f0*/  @!PT LDS RZ, [RZ] ;  /* 0x00000000fffff984 */ /* 0x000fe20000000800 */
[----:B------:R-:W-:Y:S01]  /*4800*/  @!PT LDS RZ, [RZ] ;  /* 0x00000000fffff984 */ /* 0x000fe20000000800 */
[----:B------:R-:W-:Y:S01]  /*4810*/  @!PT LDS RZ, [RZ] ;  /* 0x00000000fffff984 */ /* 0x000fe20000000800 */
[----:B------:R2:W-:Y:S06]  /*4820*/  MEMBAR.ALL.CTA ;  /* 0x0000000000007992 */ /* 0x0005ec0000008000 */
[----:B--2---:R-:W2:Y:S01]  /*4830*/  FENCE.VIEW.ASYNC.S ;  /* 0x00000000000073c6 */ /* 0x004ea20000000000 */
[----:B------:R-:W-:Y:S04]  /*4840*/  PRMT R0, RZ, 0x654, R0 ;  /* 0x00000654ff007816 */ /* 0x000fe80000000000 */
[----:B--2---:R2:W-:Y:S01]  /*4850*/  SYNCS.ARRIVE.TRANS64.RED.A1T0 RZ, [R0+URZ], RZ ;  /* 0x000000ff00ff79a7 */ /* 0x0045e200081004ff */
[----:B---3--:R-:W-:Y:S11]  /*4860*/  LOP3.LUT P3, RZ, R26, 0x1, RZ, 0xc0, !PT ;  /* 0x000000011aff7812 */ /* 0x008ff6000786c0ff */
[----:B------:R-:W-:Y:S02]  /*4870*/  @!UPT UIADD3 URZ, UPT, UPT, URZ, URZ, URZ ;  /* 0x000000fffffff290 */ /* 0x000fe4000fffe0ff */
[----:B------:R-:W-:Y:S02]  /*4880*/  @P3 MOV R13, R24 ;  /* 0x00000018000d3202 */ /* 0x000fe40000000f00 */
[----:B------:R-:W-:Y:S01]  /*4890*/  @P3 LOP3.LUT R8, R25, 0xffff, RZ, 0xc0, !PT ;  /* 0x0000ffff19083812 */ /* 0x000fe200078ec0ff */
[----:B--2---:R-:W-:Y:S06]  /*48a0*/  @!P0 BRA `(.L_x_90) ;  /* 0x0000000000a48947 */ /* 0x004fec0003800000 */
[----:B-1----:R-:W-:Y:S01]  /*48b0*/  IMAD.HI.U32 R35, R22, R7, RZ ;  /* 0x0000000716237227 */ /* 0x002fe200078e00ff */
[----:B------:R-:W-:Y:S02]  /*48c0*/  ISETP.NE.AND P0, PT, R6, 0x1, PT ;  /* 0x000000010600780c */ /* 0x000fe40003f05270 */
[----:B------:R-:W-:Y:S01]  /*48d0*/  ISETP.NE.AND P2, PT, R72, 0x1, PT ;  /* 0x000000014800780c */ /* 0x000fe20003f45270 */
[----:B----4-:R-:W-:Y:S01]  /*48e0*/  IMAD.HI.U32 R34, R19, R16, RZ ;  /* 0x0000001013227227 */ /* 0x010fe200078e00ff */
[----:B------:R-:W-:Y:S02]  /*48f0*/  SHF.R.U32.HI R35, RZ, R18, R35 ;  /* 0x00000012ff237219 */ /* 0x000fe40000011623 */
[----:B------:R-:W-:Y:S01]  /*4900*/  ISETP.NE.AND P4, PT, R2, 0x1, PT ;  /* 0x000000010200780c */ /* 0x000fe20003f85270 */
[----:B------:R-:W-:Y:S01]  /*4910*/  IMAD.HI.U32 R36, R13, R16, RZ ;  /* 0x000000100d247227 */ /* 0x000fe200078e00ff */
[----:B------:R-:W-:Y:S02]  /*4920*/  SHF.R.U32.HI R34, RZ, R17, R34 ;  /* 0x00000011ff227219 */ /* 0x000fe40000011622 */
[----:B------:R-:W-:Y:S01]  /*4930*/  SEL R3, R22, R35, !P0 ;  /* 0x0000002316037207 */ /* 0x000fe20004000000 */
[C---:B------:R-:W-:Y:S01]  /*4940*/  IMAD.HI.U32 R35, R8.reuse, R7, RZ ;  /* 0x0000000708237227 */ /* 0x040fe200078e00ff */
[----:B------:R-:W-:Y:S02]  /*4950*/  SEL R11, R19, R34, !P4 ;  /* 0x00000022130b7207 */ /* 0x000fe40006000000 */
[----:B------:R-:W-:Y:S01]  /*4960*/  SHF.R.U32.HI R36, RZ, R17, R36 ;  /* 0x00000011ff247219 */ /* 0x000fe20000011624 */
[----:B------:R-:W-:Y:S01]  /*4970*/  IMAD.HI.U32 R38, R3, R4, RZ ;  /* 0x0000000403267227 */ /* 0x000fe200078e00ff */
[----:B------:R-:W-:Y:S03]  /*4980*/  SHF.R.U32.HI R35, RZ, R18, R35 ;  /* 0x00000012ff237219 */ /* 0x000fe60000011623 */
[----:B------:R-:W-:Y:S01]  /*4990*/  IMAD.HI.U32 R34, R11, R4, RZ ;  /* 0x000000040b227227 */ /* 0x000fe200078e00ff */
[----:B------:R-:W-:Y:S02]  /*49a0*/  @P2 SHF.R.U32.HI R3, RZ, R5, R38 ;  /* 0x00000005ff032219 */ /* 0x000fe40000011626 */
[----:B------:R-:W-:Y:S02]  /*49b0*/  SEL R9, R8, R35, !P0 ;  /* 0x0000002308097207 */ /* 0x000fe40004000000 */
[----:B------:R-:W-:Y:S01]  /*49c0*/  @P2 SHF.R.U32.HI R11, RZ, R5, R34 ;  /* 0x00000005ff0b2219 */ /* 0x000fe20000011622 */
[C---:B------:R-:W-:Y:S01]  /*49d0*/  IMAD R10, R72.reuse, R3, RZ ;  /* 0x00000003480a7224 */ /* 0x040fe200078e02ff */
[----:B------:R-:W-:Y:S01]  /*49e0*/  SEL R3, R13, R36, !P4 ;  /* 0x000000240d037207 */ /* 0x000fe20006000000 */
[C---:B------:R-:W-:Y:S03]  /*49f0*/  IMAD.HI.U32 R14, R9.reuse, R4, RZ ;  /* 0x00000004090e7227 */ /* 0x040fe600078e00ff */
[----:B------:R-:W-:Y:S01]  /*4a00*/  ISETP.GE.AND P0, PT, R9, R10, PT ;  /* 0x0000000a0900720c */ /* 0x000fe20003f06270 */
[C---:B------:R-:W-:Y:S01]  /*4a10*/  IMAD R12, R72.reuse, R11, RZ ;  /* 0x0000000b480c7224 */ /* 0x040fe200078e02ff */
[-C--:B------:R-:W-:Y:S04]  /*4a20*/  SHF.R.U32.HI R14, RZ, R5.reuse, R14 ;  /* 0x00000005ff0e7219 */ /* 0x080fe8000001160e */
[----:B------:R-:W-:Y:S02]  /*4a30*/  ISETP.GE.OR P0, PT, R3, R12, P0 ;  /* 0x0000000c0300720c */ /* 0x000fe40000706670 */
[----:B------:R-:W-:Y:S05]  /*4a40*/  SEL R15, R9, R14, !P2 ;  /* 0x0000000e090f7207 */ /* 0x000fea0005000000 */
[----:B------:R-:W-:Y:S04]  /*4a50*/  IMAD.MOV R14, RZ, RZ, -R15 ;  /* 0x000000ffff0e7224 */ /* 0x000fe800078e0a0f */
[----:B------:R-:W-:Y:S02]  /*4a60*/  IMAD R14, R72, R14, R9 ;  /* 0x0000000e480e7224 */ /* 0x000fe400078e0209 */
[C---:B------:R-:W-:Y:S05]  /*4a70*/  @!P0 IMAD.HI.U32 R10, R3.reuse, R4, RZ ;  /* 0x00000004030a8227 */ /* 0x040fea00078e00ff */
[----:B------:R-:W-:Y:S04]  /*4a80*/  @!P0 SHF.R.U32.HI R10, RZ, R5, R10 ;  /* 0x00000005ff0a8219 */ /* 0x000fe8000001160a */
[----:B------:R-:W-:Y:S01]  /*4a90*/  @!P0 SEL R0, R3, R10, !P2 ;  /* 0x0000000a03008207 */ /* 0x000fe20005000000 */
[----:B------:R-:W-:Y:S03]  /*4aa0*/  IMAD.MOV R10, RZ, RZ, -R3 ;  /* 0x000000ffff0a7224 */ /* 0x000fe600078e0a03 */
[----:B------:R-:W-:Y:S01]  /*4ab0*/  @!P0 IADD3 R15, PT, PT, R15, -R0, RZ ;  /* 0x800000000f0f8210 */ /* 0x000fe20007ffe0ff */
[----:B------:R-:W-:Y:S01]  /*4ac0*/  @!P0 IMAD R0, R11, R14, R0 ;  /* 0x0000000e0b008224 */ /* 0x000fe200078e0200 */
[----:B------:R-:W-:Y:S01]  /*4ad0*/  IADD3 R11, PT, PT, -R9, RZ, RZ ;  /* 0x000000ff090b7210 */ /* 0x000fe20007ffe1ff */
[----:B------:R-:W-:Y:S02]  /*4ae0*/  IMAD R13, R2, R10, R13 ;  /* 0x0000000a020d7224 */ /* 0x000fe400078e020d */
[----:B------:R-:W-:Y:S02]  /*4af0*/  @!P0 IMAD R9, R15, R72, R3 ;  /* 0x000000480f098224 */ /* 0x000fe400078e0203 */
[----:B------:R-:W-:Y:S02]  /*4b00*/  @!P0 IMAD.MOV.U32 R3, RZ, RZ, R0 ;  /* 0x000000ffff038224 */ /* 0x000fe400078e0000 */
[----:B------:R-:W-:Y:S02]  /*4b10*/  IMAD R8, R6, R11, R8 ;  /* 0x0000000b06087224 */ /* 0x000fe400078e0208 */
[----:B------:R-:W-:Y:S02]  /*4b20*/  IMAD R13, R3, R2, R13 ;  /* 0x00000002030d7224 */ /* 0x000fe400078e020d */
[----:B------:R-:W-:Y:S02]  /*4b30*/  IMAD R8, R9, R6, R8 ;  /* 0x0000000609087224 */ /* 0x000fe400078e0208 */
.L_x_90:
[----:B------:R-:W-:Y:S05]  /*4b40*/  BRA.U UP1, `(.L_x_91) ;  /* 0x0000000101107547 */ /* 0x000fea000b800000 */
[----:B------:R-:W-:Y:S04]  /*4b50*/  MOV R0, UR6 ;  /* 0x0000000600007c02 */ /* 0x000fe80008000f00 */
[----:B------:R-:W-:Y:S04]  /*4b60*/  SHF.L.U32 R3, R0, 0x1f, RZ ;  /* 0x0000001f00037819 */ /* 0x000fe800000006ff */
[----:B------:R-:W2:Y:S02]  /*4b70*/  SYNCS.PHASECHK.TRANS64.TRYWAIT P0, [UR7+0x1a8], R3 ;  /* 0x0001a803ff0075a7 */ /* 0x000ea40008001107 */
[----:B--2---:R-:W-:Y:S05]  /*4b80*/  @!P0 BRA `(.L_x_92) ;  /* 0x0000005000508947 */ /* 0x004fea0003800000 */
.L_x_91:
[----:B------:R-:W-:Y:S02]  /*4b90*/  R2UR UR19, R21 ;  /* 0x00000000151372ca */ /* 0x000fe400000e0000 */
[----:B------:R-:W-:Y:S02]  /*4ba0*/  R2UR UR18, R20 ;  /* 0x00000000141272ca */ /* 0x000fe400000e0000 */
[----:B------:R-:W-:Y:S02]  /*4bb0*/  ISETP.NE.U32.AND P2, PT, RZ, UR4, PT ;  /* 0x00000004ff007c0c */ /* 0x000fe4000bf45070 */
[----:B------:R-:W-:Y:S02]  /*4bc0*/  SHF.L.U32 R12, R31, 0x1f, RZ ;  /* 0x0000001f1f0c7819 */ /* 0x000fe400000006ff */
[----:B------:R-:W-:Y:S05]  /*4bd0*/  ISETP.NE.AND.EX P2, PT, RZ, UR5, PT, P2 ;  /* 0x00000005ff007c0c */ /* 0x000fea000bf45320 */
[----:B------:R-:W-:Y:S02]  /*4be0*/  USHF.L.U32 UR19, UR19, 0x7, URZ ;  /* 0x0000000713137899 */ /* 0x000fe400080006ff */
[----:B------:R-:W-:Y:S01]  /*4bf0*/  USHF.L.U32 UR18, UR18, 0x7, URZ ;  /* 0x0000000712127899 */ /* 0x000fe200080006ff */
[----:B------:R-:W-:Y:S11]  /*4c00*/  BRA.U !UP3, `(.L_x_93) ;  /* 0x000000010b347547 */ /* 0x000ff6000b800000 */
[----:B------:R-:W-:Y:S01]  /*4c10*/  UPLOP3.LUT UP0, UPT, UPT, UPT, UP2, 0x80, 0x8 ;  /* 0x000000000008789c */ /* 0x000fe20003f0f020 */
[----:B--2---:R-:W-:Y:S02]  /*4c20*/  HFMA2 R0, -RZ, RZ, 0, 5.9604644775390625e-08 ;  /* 0x00000001ff007431 */ /* 0x004fe400000001ff */
[----:B------:R-:W-:Y:S03]  /*4c30*/  IMAD.MOV.U32 R171, RZ, RZ, 0x1 ;  /* 0x00000001ffab7424 */ /* 0x000fe600078e00ff */
[----:B------:R-:W-:Y:S05]  /*4c40*/  PLOP3.LUT P0, PT, PT, PT, UP0, 0x80, 0x8 ;  /* 0x000000000008781c */ /* 0x000fea0003f0f008 */
[----:B------:R-:W2:Y:S01]  /*4c50*/  @UP0 LDCU.64 UR10, c[0x0][0x888] ;  /* 0x00011100ff0a07ac */ /* 0x000ea20008000a00 */
[----:B------:R-:W-:Y:S07]  /*4c60*/  @UP0 UIMAD UR8, UR36, UR4, URZ ;  /* 0x00000004240802a4 */ /* 0x000fee000f8e02ff */
[----:B------:R-:W-:Y:S01]  /*4c70*/  @!P0 PRMT R171, R0, 0x7610, R171 ;  /* 0x0000761000ab8816 */ /* 0x000fe200000000ab */
[----:B--2---:R-:W-:Y:S03]  /*4c80*/  @UP0 UIMAD.WIDE UR10, UR8, 0x4, UR10 ;  /* 0x00000004080a08a5 */ /* 0x004fe6000f8e020a */
[----:B------:R-:W2:Y:S03]  /*4c90*/  @!UP0 LDCU UR8, c[0x0][0x880] ;  /* 0x00011000ff0887ac */ /* 0x000ea60008000800 */
[----:B------:R-:W-:Y:S01]  /*4ca0*/  IMAD.U32 R10, RZ, RZ, UR10 ;  /* 0x0000000aff0a7e24 */ /* 0x000fe2000f8e00ff */
[----:B------:R-:W-:Y:S05]  /*4cb0*/  MOV R11, UR11 ;  /* 0x0000000b000b7c02 */ /* 0x000fea0008000f00 */
[----:B-----5:R3:W5:Y:S02]  /*4cc0*/  @P0 LDG.E R81, desc[UR46][R10.64] ;  /* 0x0000002e0a510981 */ /* 0x020764000c1e1900 */
[----:B--23--:R-:W-:Y:S07]  /*4cd0*/  @!P0 IMAD.U32 R81, RZ, RZ, UR8 ;  /* 0x00000008ff518e24 */ /* 0x00cfee000f8e00ff */
.L_x_93:
[----:B-----5:R-:W-:Y:S01]  /*4ce0*/  @!P2 FSETP.EQ.AND P0, PT, R81, RZ, PT ;  /* 0x000000ff5100a20b */ /* 0x020fe20003f02000 */
[----:B------:R-:W-:Y:S01]  /*4cf0*/  @!UPT UIADD3 URZ, UPT, UPT, URZ, URZ, URZ ;  /* 0x000000fffffff290 */ /* 0x000fe2000fffe0ff */
[----:B------:R-:W-:Y:S11]  /*4d00*/  @!P2 BRA `(.L_x_94) ;  /* 0x000000000014a947 */ /* 0x000ff60003800000 */
[----:B------:R-:W-:Y:S02]  /*4d10*/  LOP3.LUT P2, RZ, R171, 0xff, RZ, 0xc0, !PT ;  /* 0x000000ffabff7812 */ /* 0x000fe4000784c0ff */
[----:B------:R-:W-:Y:S04]  /*4d20*/  PLOP3.LUT P0, PT, PT, PT, UP0, 0x80, 0x8 ;  /* 0x000000000008781c */ /* 0x000fe80003f0f008 */
[----:B------:R-:W-:Y:S07]  /*4d30*/  PLOP3.LUT P0, PT, P0, PT, PT, 0x8, 0x80 ;  /* 0x000000000080781c */ /* 0x000fee000070e170 */
[----:B------:R-:W-:Y:S11]  /*4d40*/  @P2 FSETP.EQ.AND P0, PT, R81, RZ, PT ;  /* 0x000000ff5100220b */ /* 0x000ff60003f02000 */
[----:B------:R-:W-:Y:S02]  /*4d50*/  @!UPT UIADD3 URZ, UPT, UPT, URZ, URZ, URZ ;  /* 0x000000fffffff290 */ /* 0x000fe4000fffe0ff */
.L_x_94:
[----:B------:R-:W3:Y:S01]  /*4d60*/  SYNCS.PHASECHK.TRANS64.TRYWAIT P2, [UR7+0x190], R12 ;  /* 0x0001900cff0075a7 */ /* 0x000ee20008041107 */
[----:B------:R-:W-:Y:S04]  /*4d70*/  ELECT P4, URZ, PT ;  /* 0x0000000000ff782f */ /* 0x000fe80003880000 */
[----:B------:R-:W-:Y:S11]  /*4d80*/  PLOP3.LUT P4, PT, P0, P4, PT, 0xf2, 0x2f ;  /* 0x00000000002f781c */ /* 0x000ff60000789e72 */
[----:B------:R-:W-:Y:S02]  /*4d90*/  @!UPT UIADD3 URZ, UPT, UPT, URZ, URZ, URZ ;  /* 0x000000fffffff290 */ /* 0x000fe4000fffe0ff */
[----:B-1----:R-:W-:Y:S05]  /*4da0*/  @!P4 IADD3 R21, P0, PT, R32, 0x580, RZ ;  /* 0x000005802015c810 */ /* 0x002fea0007f1e0ff */
[----:B------:R-:W-:Y:S01]  /*4db0*/  @!P4 IMAD.X R20, RZ, RZ, R33, P0 ;  /* 0x000000ffff14c224 */ /* 0x000fe200000e0621 */
[----:B---3--:R-:W-:Y:S07]  /*4dc0*/  @!P2 BRA `(.L_x_95) ;  /* 0x0000004c00d8a947 */ /* 0x008fee0003800000 */
.L_x_197:
[----:B------:R-:W3:Y:S01]  /*4dd0*/  LDC.64 R14, c[0x0][0xb10] ;  /* 0x0002c400ff0e7b82 */ /* 0x000ee20000000a00 */
[----:B------:R-:W-:Y:S01]  /*4de0*/  @!P4 R2UR UR8, R20 ;  /* 0x000000001408c2ca */ /* 0x000fe200000e0000 */
[----:B------:R-:W-:Y:S01]  /*4df0*/  VOTEU.ALL UP1, P4 ;  /* 0x0000000000ff7886 */ /* 0x000fe20002020000 */
[----:B------:R-:W-:Y:S01]  /*4e00*/  @!P4 R2UR UR9, R21 ;  /* 0x000000001509c2ca */ /* 0x000fe200000e0000 */
[----:B------:R-:W-:Y:S01]  /*4e10*/  UMOV UR10, 0x0 ;  /* 0x00000000000a7882 */ /* 0x000fe20000000000 */
[----:B------:R-:W-:Y:S03]  /*4e20*/  UMOV UR11, 0x10000000 ;  /* 0x10000000000b7882 */ /* 0x000fe60000000000 */
[----:B------:R-:W5:Y:S01]  /*4e30*/  LDC.64 R10, c[0x0][0xb18] ;  /* 0x0002c600ff0a7b82 */ /* 0x000f620000000a00 */
[----:B------:R-:W-:Y:S01]  /*4e40*/  @!UP1 UIADD3 UR16, UPT, UPT, UR7, 0x400, URZ ;  /* 0x0000040007109890 */ /* 0x000fe2000fffe0ff */
[----:B------:R-:W-:Y:S01]  /*4e50*/  @P3 SHF.R.U32.HI R28, RZ, 0x10, R25 ;  /* 0x00000010ff1c3819 */ /* 0x000fe20000011619 */
[----:B------:R-:W-:Y:S01]  /*4e60*/  VOTEU.ALL UP1, P4 ;  /* 0x0000000000ff7886 */ /* 0x000fe20002020000 */
[----:B------:R-:W-:Y:S01]  /*4e70*/  UMOV UR20, UR36 ;  /* 0x0000002400147c82 */ /* 0x000fe20008000000 */
[----:B------:R-:W-:Y:S03]  /*4e80*/  VIADD R30, R30, 0x1 ;  /* 0x000000011e1e7836 */ /* 0x000fe60000000000 */
[----:B--2---:R-:W2:Y:S01]  /*4e90*/  @!P1 LDC R0, c[0x0][0xb20] ;  /* 0x0002c800ff009b82 */ /* 0x004ea20000000800 */
[----:B------:R-:W-:Y:S01]  /*4ea0*/  IMAD.U32 R21, RZ, RZ, UR8 ;  /* 0x00000008ff157e24 */ /* 0x000fe2000f8e00ff */
[----:B------:R-:W-:Y:S06]  /*4eb0*/  UPRMT UR8, UR37, 0x654, UR17 ;  /* 0x0000065425087896 */ /* 0x000fec0008000011 */
[----:B-1----:R-:W1:Y:S01]  /*4ec0*/  @!P1 LDC R3, c[0x0][0xb0c] ;  /* 0x0002c300ff039b82 */ /* 0x002e620000000800 */
[----:B------:R-:W-:Y:S01]  /*4ed0*/  IMAD.U32 R20, RZ, RZ, UR9 ;  /* 0x00000009ff147e24 */ /* 0x000fe2000f8e00ff */
[----:B------:R-:W-:Y:S04]  /*4ee0*/  @!P4 R2UR UR15, R21 ;  /* 0x00000000150fc2ca */ /* 0x000fe800000e0000 */
[----:B------:R-:W-:Y:S01]  /*4ef0*/  @!P4 R2UR UR14, R20 ;  /* 0x00000000140ec2ca */ /* 0x000fe200000e0000 */
[----:B------:R-:W-:Y:S11]  /*4f00*/  @!P4 IMAD.MOV.U32 R20, RZ, RZ, 0x2000 ;  /* 0x00002000ff14c424 */ /* 0x000ff600078e00ff */
[----:B------:R-:W-:Y:S01]  /*4f10*/  @!UPT UIADD3 URZ, UPT, UPT, URZ, URZ, URZ ;  /* 0x000000fffffff290 */ /* 0x000fe2000fffe0ff */
[----:B------:R1:W-:Y:S01]  /*4f20*/  @!UP1 UTMALDG.3D [UR16], [UR14], desc[UR10] ;  /* 0x00000a100e0095b4 */ /* 0x0003e20008011000 */
[----:B------:R1:W-:Y:S02]  /*4f30*/  @!P4 SYNCS.ARRIVE.TRANS64.RED.A0TR RZ, [UR7+0x180], R20 ;  /* 0x00018014ffffc9a7 */ /* 0x0003e40008300407 */
[----:B-1----:R-:W-:Y:S01]  /*4f40*/  @!P1 ISETP.NE.AND P2, PT, R3, 0x1, PT ;  /* 0x000000010300980c */ /* 0x002fe20003f45270 */
[C---:B---3--:R-:W-:Y:S01]  /*4f50*/  @!P1 IMAD.HI.U32 R14, R13.reuse, R14, RZ ;  /* 0x0000000e0d0e9227 */ /* 0x048fe200078e00ff */
[----:B-----5:R-:W-:Y:S03]  /*4f60*/  @!P1 ISETP.NE.AND P0, PT, R10, 0x1, PT ;  /* 0x000000010a00980c */ /* 0x020fe60003f05270 */
[C---:B------:R-:W-:Y:S01]  /*4f70*/  @!P1 IMAD.HI.U32 R11, R8.reuse, R11, RZ ;  /* 0x0000000b080b9227 */ /* 0x040fe200078e00ff */
[----:B------:R-:W-:Y:S04]  /*4f80*/  @!P1 SHF.R.U32.HI R14, RZ, R15, R14 ;  /* 0x0000000fff0e9219 */ /* 0x000fe8000001160e */
[----:B--2---:R-:W-:Y:S01]  /*4f90*/  @!P1 SHF.R.U32.HI R9, RZ, R0, R11 ;  /* 0x00000000ff099219 */ /* 0x004fe2000001160b */
[----:B------:R-:W-:Y:S01]  /*4fa0*/  SYNCS.ARRIVE.TRANS64.RED.A1T0 RZ, [UR8], RZ ;  /* 0x000000ffffff79a7 */ /* 0x000fe20008100408 */
[----:B------:R-:W-:Y:S02]  /*4fb0*/  @!P1 SEL R14, R13, R14, !P2 ;  /* 0x0000000e0d0e9207 */ /* 0x000fe40005000000 */
[----:B------:R-:W-:Y:S01]  /*4fc0*/  @!P1 SEL R9, R8, R9, !P0 ;  /* 0x0000000908099207 */ /* 0x000fe20004000000 */
[----:B------:R-:W1:Y:S04]  /*4fd0*/  SYNCS.PHASECHK.TRANS64.TRYWAIT P5, [UR7+0x198], R12 ;  /* 0x0001980cff0075a7 */ /* 0x000e6800080a1107 */
[----:B------:R-:W-:Y:S02]  /*4fe0*/  @!P1 IMAD.IADD R0, R9, 0x1, -R14 ;  /* 0x0000000109009824 */ /* 0x000fe400078e0a0e */
[----:B------:R-:W-:Y:S02]  /*4ff0*/  @!P1 IMAD.IADD R9, R14, 0x1, -R9 ;  /* 0x000000010e099824 */ /* 0x000fe400078e0a09 */
[----:B------:R-:W-:Y:S02]  /*5000*/  @!P1 IMAD R13, R0, R3, R13 ;  /* 0x00000003000d9224 */ /* 0x000fe400078e020d */
[----:B------:R-:W-:Y:S01]  /*5010*/  @!P1 IMAD R8, R9, R10, R8 ;  /* 0x0000000a09089224 */ /* 0x000fe200078e0208 */
[----:B-1----:R-:W-:Y:S06]  /*5020*/  @!P5 BRA `(.L_x_96) ;  /* 0x0000004c0058d947 */ /* 0x002fec0003800000 */
.L_x_199:
[----:B-1----:R-:W-:Y:S01]  /*5030*/  @!P4 IADD3 R3, P0, PT, R32, 0x580, RZ ;  /* 0x000005802003c810 */ /* 0x002fe20007f1e0ff */
[----:B------:R-:W-:Y:S01]  /*5040*/  VOTEU.ALL UP1, P4 ;  /* 0x0000000000ff7886 */ /* 0x000fe20002020000 */
[----:B------:R-:W-:Y:S01]  /*5050*/  UMOV UR20, 0x0 ;  /* 0x0000000000147882 */ /* 0x000fe20000000000 */
[----:B------:R-:W-:Y:S01]  /*5060*/  UMOV UR21, 0x10000000 ;  /* 0x1000000000157882 */ /* 0x000fe20000000000 */
[----:B------:R-:W-:Y:S01]  /*5070*/  @!P4 R2UR UR9, R3 ;  /* 0x000000000309c2ca */ /* 0x000fe200000e0000 */
[----:B------:R-:W-:Y:S01]  /*5080*/  @!P4 IMAD.X R0, RZ, RZ, R33, P0 ;  /* 0x000000ffff00c224 */ /* 0x000fe200000e0621 */
[----:B------:R-:W-:Y:S01]  /*5090*/  @!UP1 UIADD3 UR10, UPT, UPT, UR18, 0x40, URZ ;  /* 0x00000040120a9890 */ /* 0x000fe2000fffe0ff */
[----:B------:R-:W-:Y:S01]  /*50a0*/  ISETP.NE.AND P0, PT, R30, 0x2, PT ;  /* 0x000000021e00780c */ /* 0x000fe20003f05270 */
[----:B------:R-:W-:Y:S01]  /*50b0*/  UMOV UR11, UR19 ;  /* 0x00000013000b7c82 */ /* 0x000fe20008000000 */
[----:B------:R-:W-:Y:S01]  /*50c0*/  UMOV UR12, UR36 ;  /* 0x00000024000c7c82 */ /* 0x000fe20008000000 */
[----:B------:R-:W-:Y:S01]  /*50d0*/  @!P4 R2UR UR8, R0 ;  /* 0x000000000008c2ca */ /* 0x000fe200000e0000 */
[----:B------:R-:W-:Y:S01]  /*50e0*/  IMAD.IADD R20, R8, 0x1, R147 ;  /* 0x0000000108147824 */ /* 0x000fe200078e0293 */
[----:B------:R-:W-:Y:S01]  /*50f0*/  @P3 R2UR UR36, R28 ;  /* 0x000000001c2432ca */ /* 0x000fe200000e0000 */
[----:B------:R-:W-:Y:S01]  /*5100*/  IMAD.IADD R21, R13, 0x1, R170 ;  /* 0x000000010d157824 */ /* 0x000fe200078e02aa */
[----:B------:R-:W-:Y:S02]  /*5110*/  SEL R0, RZ, 0x1, P0 ;  /* 0x00000001ff007807 */ /* 0x000fe40000000000 */
[----:B------:R-:W-:Y:S01]  /*5120*/  LOP3.LUT R31, R31, 0x1, RZ, 0x3c, !PT ;  /* 0x000000011f1f7812 */ /* 0x000fe200078e3cff */
[----:B------:R-:W-:Y:S01]  /*5130*/  IMAD.U32 R10, RZ, RZ, UR9 ;  /* 0x00000009ff0a7e24 */ /* 0x000fe2000f8e00ff */
[----:B------:R-:W-:Y:S01]  /*5140*/  @!UP1 UIADD3 UR9, UPT, UPT, UR7, 0x188, URZ ;  /* 0x0000018807099890 */ /* 0x000fe2000fffe0ff */
[----:B------:R-:W-:Y:S02]  /*5150*/  LOP3.LUT R29, R29, R0, RZ, 0x3c, !PT ;  /* 0x000000001d1d7212 */ /* 0x000fe400078e3cff */
[----:B------:R-:W-:Y:S02]  /*5160*/  SEL R30, R30, RZ, P0 ;  /* 0x000000ff1e1e7207 */ /* 0x000fe40000000000 */
[----:B------:R-:W-:Y:S01]  /*5170*/  IMAD.U32 R11, RZ, RZ, UR8 ;  /* 0x00000008ff0b7e24 */ /* 0x000fe2000f8e00ff */
[----:B------:R-:W-:Y:S01]  /*5180*/  @!P4 R2UR UR14, R10 ;  /* 0x000000000a0ec2ca */ /* 0x000fe200000e0000 */
[----:B------:R-:W-:Y:S01]  /*5190*/  @!UP1 UIADD3 UR8, UPT, UPT, UR7, 0x2400, URZ ;  /* 0x0000240007089890 */ /* 0x000fe2000fffe0ff */
[----:B------:R-:W-:Y:S02]  /*51a0*/  VOTEU.ALL UP1, P4 ;  /* 0x0000000000ff7886 */ /* 0x000fe40002020000 */
[----:B------:R-:W-:Y:S11]  /*51b0*/  @!P4 R2UR UR15, R11 ;  /* 0x000000000b0fc2ca */ /* 0x000ff600000e0000 */
[----:B------:R-:W-:Y:S02]  /*51c0*/  @!UPT UIADD3 URZ, UPT, UPT, URZ, URZ, URZ ;  /* 0x000000fffffff290 */ /* 0x000fe4000fffe0ff */
[----:B------:R2:W-:Y:S01]  /*51d0*/  @!UP1 UTMALDG.3D [UR8], [UR14], desc[UR20] ;  /* 0x000014080e0095b4 */ /* 0x0005e20008011000 */
[----:B------:R2:W-:Y:S01]  /*51e0*/  @!P4 SYNCS.ARRIVE.TRANS64.RED.A0TR RZ, [UR7+0x188], R23 ;  /* 0x00018817ffffc9a7 */ /* 0x0005e20008300407 */
[----:B------:R-:W-:Y:S01]  /*51f0*/  UPLOP3.LUT UP1, UPT, UPT, UPT, UPT, 0x80, 0x8 ;  /* 0x000000000008789c */ /* 0x000fe20003f2f070 */
[----:B------:R-:W-:Y:S01]  /*5200*/  SYNCS.ARRIVE.TRANS64.RED.A1T0 RZ, [UR13], RZ ;  /* 0x000000ffffff79a7 */ /* 0x000fe2000810040d */
[----:B------:R-:W-:Y:S09]  /*5210*/  @P3 BRA `(.L_x_97) ;  /* 0xfffffff400503947 */ /* 0x000ff2000383ffff */
[----:B------:R-:W-:-:S04]  /*5220*/  SHF.L.U32 R3, R31, 0x1f, RZ ;  /* 0x0000001f1f037819 */ /* 0x000fc800000006ff */
[----:B------:R-:W1:Y:S02]  /*5230*/  SYNCS.PHASECHK.TRANS64.TRYWAIT P0, [UR7+0x190], R3 ;  /* 0x00019003ff0075a7 */ /* 0x000e640008001107 */
[----:B-1----:R-:W-:Y:S05]  /*5240*/  @!P0 BRA `(.L_x_98) ;  /* 0x0000004800e88947 */ /* 0x002fea0003800000 */
.L_x_201:
[----:B-1----:R-:W-:-:S07]  /*5250*/  MOV R0, UR7 ;  /* 0x0000000700007c02 */ /* 0x002fce0008000f00 */
.L_x_99:
[----:B-1----:R-:W-:-:S04]  /*5260*/  SHF.L.U32 R3, R31, 0x1f, RZ ;  /* 0x0000001f1f037819 */ /* 0x002fc800000006ff */
[----:B------:R1:W3:Y:S03]  /*5270*/  SYNCS.PHASECHK.TRANS64.TRYWAIT P0, [R0+URZ+0x198], R3 ;  /* 0x00019803000075a7 */ /* 0x0002e600080011ff */
[----:B---3--:R-:W-:Y:S05]  /*5280*/  @!P0 NANOSLEEP.SYNCS 0x989680 ;  /* 0x009896800000895d */ /* 0x008fea0003900000 */
[----:B------:R-:W3:Y:S02]  /*5290*/  @!P0 SYNCS.PHASECHK.TRANS64 P0, [R0+URZ+0x198], R3 ;  /* 0x00019803000085a7 */ /* 0x000ee400080010ff */
[----:B--23--:R-:W-:Y:S05]  /*52a0*/  @P0 EXIT ;  /* 0x000000000000094d */ /* 0x00cfea0003800000 */
[----:B------:R-:W-:Y:S05]  /*52b0*/  BRA `(.L_x_99) ;  /* 0xfffffffc00e87947 */ /* 0x000fea000383ffff */
.L_x_88:
[----:B------:R-:W-:-:S06]  /*52c0*/  UISETP.GE.AND UP1, UPT, UR8, 0x4, UPT ;  /* 0x000000040800788c */ /* 0x000fcc000bf26270 */
[----:B------:R-:W-:-:S13]  /*52d0*/  PLOP3.LUT P0, PT, PT, PT, UP1, 0x80, 0x8 ;  /* 0x000000000008781c */ /* 0x000fda0003f0f018 */
[----:B------:R-:W-:Y:S05]  /*52e0*/  @!P0 EXIT ;  /* 0x000000000000894d */ /* 0x000fea0003800000 */
[----:B------:R-:W-:Y:S01]  /*52f0*/  BAR.SYNC.DEFER_BLOCKING 0x6, 0xa0 ;  /* 0x0182800000007b1d */ /* 0x000fe20000010000 */
[C---:B------:R-:W-:Y:S01]  /*5300*/  IMAD.SHL.U32 R3, R189.reuse, 0x40, RZ ;  /* 0x00000040bd037824 */ /* 0x040fe200078e00ff */
[C---:B------:R-:W-:Y:S01]  /*5310*/  LOP3.LUT R193, R189.reuse, 0x60, RZ, 0xc0, !PT ;  /* 0x00000060bdc17812 */ /* 0x040fe200078ec0ff */
[C---:B------:R-:W-:Y:S01]  /*5320*/  IMAD.SHL.U32 R172, R189.reuse, 0x8, RZ ;  /* 0x00000008bdac7824 */ /* 0x040fe200078e00ff */
[C---:B------:R-:W-:Y:S01]  /*5330*/  LOP3.LUT R191, R189.reuse, 0x2, RZ, 0xc0, !PT ;  /* 0x00000002bdbf7812 */ /* 0x040fe200078ec0ff */
[----:B------:R-:W-:Y:S01]  /*5340*/  IMAD.U32 R79, R189, 0x10000, RZ ;  /* 0x00010000bd4f7824 */ /* 0x000fe200078e00ff */
[----:B------:R-:W-:Y:S02]  /*5350*/  UMOV UR49, 0x400 ;  /* 0x0000040000317882 */ /* 0x000fe40000000000 */
[----:B------:R-:W1:Y:S01]  /*5360*/  LDC R177, c[0x0][0x370] ;  /* 0x0000dc00ffb17b82 */ /* 0x000e620000000800 */
[----:B------:R-:W-:Y:S01]  /*5370*/  ULEA UR49, UR37, UR49, 0x18 ;  /* 0x0000003125317291 */ /* 0x000fe2000f8ec0ff */
[----:B------:R-:W-:Y:S01]  /*5380*/  LOP3.LUT R5, R3, 0x180, RZ, 0xc0, !PT ;  /* 0x0000018003057812 */ /* 0x000fe200078ec0ff */
[----:B------:R-:W-:Y:S01]  /*5390*/  HFMA2 R195, -RZ, RZ, 0, 0 ;  /* 0x00000000ffc37431 */ /* 0x000fe200000001ff */
[----:B------:R-:W-:Y:S01]  /*53a0*/  LOP3.LUT R79, R79, 0x600000, RZ, 0xc0, !PT ;  /* 0x006000004f4f7812 */ /* 0x000fe200078ec0ff */
[----:B------:R-:W-:Y:S01]  /*53b0*/  UIADD3 UR4, UPT, UPT, UR49, 0x4400, URZ ;  /* 0x0000440031047890 */ /* 0x000fe2000fffe0ff */
[----:B------:R-:W-:Y:S01]  /*53c0*/  LOP3.LUT R172, R5, 0x30, R172, 0xf8, !PT ;  /* 0x0000003005ac7812 */ /* 0x000fe200078ef8ac */
[----:B------:R-:W-:Y:S01]  /*53d0*/  IMAD.MOV.U32 R76, RZ, RZ, RZ ;  /* 0x000000ffff4c7224 */ /* 0x000fe200078e00ff */
[----:B------:R-:W2:Y:S01]  /*53e0*/  LDC R74, c[0x0][0xb0c] ;  /* 0x0002c300ff4a7b82 */ /* 0x000ea20000000800 */
[----:B------:R-:W-:-:S02]  /*53f0*/  LOP3.LUT R189, R189, 0x4, RZ, 0xc0, !PT ;  /* 0x00000004bdbd7812 */ /* 0x000fc400078ec0ff */
[----:B------:R-:W-:Y:S02]  /*5400*/  CS2R R182, SRZ ;  /* 0x0000000000b67805 */ /* 0x000fe4000001ff00 */
[----:B------:R-:W-:Y:S02]  /*5410*/  LOP3.LUT R172, R172, 0x1e40, R3, 0xf8, !PT ;  /* 0x00001e40acac7812 */ /* 0x000fe400078ef803 */
[----:B------:R-:W-:Y:S02]  /*5420*/  CS2R R180, SRZ ;  /* 0x0000000000b47805 */ /* 0x000fe4000001ff00 */
[----:B------:R-:W-:Y:S01]  /*5430*/  IADD3 R188, PT, PT, -R189, 0x2, RZ ;  /* 0x00000002bdbc7810 */ /* 0x000fe20007ffe1ff */
[----:B------:R-:W-:Y:S01]  /*5440*/  IMAD.MOV R176, RZ, RZ, -R191 ;  /* 0x000000ffffb07224 */ /* 0x000fe200078e0abf */
[----:B------:R-:W-:Y:S01]  /*5450*/  MOV R192, UR4 ;  /* 0x0000000400c07c02 */ /* 0x000fe20008000f00 */
[----:B------:R-:W4:Y:S01]  /*5460*/  LDC R174, c[0x0][0xb20] ;  /* 0x0002c800ffae7b82 */ /* 0x000f220000000800 */
[----:B------:R-:W3:Y:S01]  /*5470*/  LDS R0, [UR49+0x260] ;  /* 0x00026031ff007984 */ /* 0x000ee20008000800 */
[----:B------:R-:W-:Y:S01]  /*5480*/  VIADD R190, R172, UR49 ;  /* 0x00000031acbe7c36 */ /* 0x000fe20008000000 */
[----:B------:R-:W1:Y:S01]  /*5490*/  LDCU.64 UR52, c[0x0][0x348] ;  /* 0x00006900ff3477ac */ /* 0x000e620008000a00 */
[----:B------:R-:W-:-:S02]  /*54a0*/  IMAD.MOV R175, RZ, RZ, -R189 ;  /* 0x000000ffffaf7224 */ /* 0x000fc400078e0abd */
[----:B------:R-:W-:Y:S01]  /*54b0*/  VIADD R190, R190, 0x400 ;  /* 0x00000400bebe7836 */ /* 0x000fe20000000000 */
[----:B------:R-:W1:Y:S01]  /*54c0*/  LDCU.64 UR38, c[0x0][0x888] ;  /* 0x00011100ff2677ac */ /* 0x000e620008000a00 */
[----:B------:R-:W1:Y:S01]  /*54d0*/  LDC R73, c[0x0][0xb30] ;  /* 0x0002cc00ff497b82 */ /* 0x000e620000000800 */
[----:B------:R-:W1:Y:S01]  /*54e0*/  LDCU.64 UR44, c[0x0][0x890] ;  /* 0x00011200ff2c77ac */ /* 0x000e620008000a00 */
[----:B------:R-:W-:-:S06]  /*54f0*/  UIADD3 UR48, UPT, UPT, UR49, 0x400, URZ ;  /* 0x0000040031307890 */ /* 0x000fcc000fffe0ff */
[----:B------:R-:W1:Y:S08]  /*5500*/  LDC.64 R168, c[0x0][0xb10] ;  /* 0x0002c400ffa87b82 */ /* 0x000e700000000a00 */
[----:B------:R-:W1:Y:S08]  /*5510*/  LDC.64 R70, c[0x0][0xb18] ;  /* 0x0002c600ff467b82 */ /* 0x000e700000000a00 */
[----:B------:R-:W1:Y:S08]  /*5520*/  LDC.64 R68, c[0x0][0xb28] ;  /* 0x0002ca00ff447b82 */ /* 0x000e700000000a00 */
[----:B------:R-:W1:Y:S01]  /*5530*/  LDC.64 R166, c[0x0][0x8b0] ;  /* 0x00022c00ffa67b82 */ /* 0x000e620000000a00 */
[----:B---3--:R-:W-:-:S07]  /*5540*/  IMAD.IADD R79, R0, 0x1, R79 ;  /* 0x00000001004f7824 */ /* 0x008fce00078e024f */
[----:B------:R-:W3:Y:S08]  /*5550*/  LDC.64 R164, c[0x0][0x8a8] ;  /* 0x00022a00ffa47b82 */ /* 0x000ef00000000a00 */
[----:B--2-4-:R-:W1:Y:S02]  /*5560*/  LDC R178, c[0x0][0x374] ;  /* 0x0000dd00ffb27b82 */ /* 0x014e640000000800 */
.L_x_126:
[C---:B------:R-:W-:Y:S02]  /*5570*/  LEA R0, R195.reuse, UR49, 0x3 ;  /* 0x00000031c3007c11 */ /* 0x040fe4000f8e18ff */
[----:B------:R-:W-:Y:S02]  /*5580*/  SHF.L.U32 R3, R182, 0x1f, RZ ;  /* 0x0000001fb6037819 */ /* 0x000fe400000006ff */
[----:B------:R-:W-:Y:S02]  /*5590*/  LEA R16, R195, UR49, 0x4 ;  /* 0x00000031c3107c11 */ /* 0x000fe4000f8e20ff */
[----:B------:R-:W2:Y:S02]  /*55a0*/  SYNCS.PHASECHK.TRANS64.TRYWAIT P0, [R0+URZ+0x1b0], R3 ;  /* 0x0001b003000075a7 */ /* 0x000ea400080011ff */
[----:B-12---:R-:W-:Y:S05]  /*55b0*/  @!P0 BRA `(.L_x_100) ;  /* 0x0000004800248947 */ /* 0x006fea0003800000 */
.L_x_202:
[----:B------:R-:W4:Y:S01]  /*55c0*/  LDC.64 R12, c[0x0][0xb10] ;  /* 0x0002c400ff0c7b82 */ /* 0x000f220000000a00 */
[----:B------:R-:W3:Y:S01]  /*55d0*/  LDS.128 R16, [R16+0x240] ;  /* 0x0002400010107984 */ /* 0x000ee20000000c00 */
[----:B-1----:R-:W-:Y:S01]  /*55e0*/  ISETP.NE.AND P1, PT, R73, 0x1, PT ;  /* 0x000000014900780c */ /* 0x002fe20003f25270 */
[----:B--2---:R-:W-:Y:S01]  /*55f0*/  VIADD R0, R0, 0x1c0 ;  /* 0x000001c000007836 */ /* 0x004fe20000000000 */
[----:B------:R-:W-:Y:S04]  /*5600*/  ISETP.GE.AND P0, PT, R72, 0x1, PT ;  /* 0x000000014800780c */ /* 0x000fe80003f06270 */
[----:B------:R-:W1:Y:S01]  /*5610*/  LDC.64 R10, c[0x0][0xb18] ;  /* 0x0002c600ff0a7b82 */ /* 0x000e620000000a00 */
[----:B------:R-:W-:Y:S01]  /*5620*/  PRMT R0, RZ, 0x654, R0 ;  /* 0x00000654ff007816 */ /* 0x000fe20000000000 */
[----:B------:R-:W-:Y:S01]  /*5630*/  @!PT LDS RZ, [RZ] ;  /* 0x00000000fffff984 */ /* 0x000fe20000000800 */
[----:B------:R-:W-:Y:S01]  /*5640*/  @!PT LDS RZ, [RZ] ;  /* 0x00000000fffff984 */ /* 0x000fe20000000800 */
[----:B------:R-:W-:Y:S01]  /*5650*/  @!PT LDS RZ, [RZ] ;  /* 0x00000000fffff984 */ /* 0x000fe20000000800 */
[----:B------:R-:W-:Y:S01]  /*5660*/  @!PT LDS RZ, [RZ] ;  /* 0x00000000fffff984 */ /* 0x000fe20000000800 */
[----:B------:R2:W-:Y:S06]  /*5670*/  MEMBAR.ALL.CTA ;  /* 0x0000000000007992 */ /* 0x0005ec0000008000 */
[----:B--2---:R-:W2:Y:S01]  /*5680*/  FENCE.VIEW.ASYNC.S ;  /* 0x00000000000073c6 */ /* 0x004ea20000000000 */
[----:B------:R-:W1:Y:S08]  /*5690*/  @!P1 LDC R14, c[0x0][0xb20] ;  /* 0x0002c800ff0e9b82 */ /* 0x000e700000000800 */
[----:B------:R-:W1:Y:S01]  /*56a0*/  @!P1 LDC R9, c[0x0][0xb0c] ;  /* 0x0002c300ff099b82 */ /* 0x000e620000000800 */
[----:B--2---:R2:W-:Y:S01]  /*56b0*/  SYNCS.ARRIVE.TRANS64.RED.A1T0 RZ, [R0+URZ], RZ ;  /* 0x000000ff00ff79a7 */ /* 0x0045e200081004ff */
[----:B---3--:R-:W-:Y:S04]  /*56c0*/  LOP3.LUT P4, RZ, R18, 0x1, RZ, 0xc0, !PT ;  /* 0x0000000112ff7812 */ /* 0x008fe8000788c0ff */
[----:B------:R-:W-:Y:S09]  /*56d0*/  P2R R194, PR, RZ, 0x10 ;  /* 0x00000010ffc27803 */ /* 0x000ff20000000000 */
[----:B------:R-:W-:Y:S02]  /*56e0*/  @P4 MOV R77, R16 ;  /* 0x00000010004d4202 */ /* 0x000fe40000000f00 */
[----:B------:R-:W-:Y:S01]  /*56f0*/  @P4 LOP3.LUT R75, R17, 0xffff, RZ, 0xc0, !PT ;  /* 0x0000ffff114b4812 */ /* 0x000fe200078ec0ff */
[----:B--2-4-:R-:W-:Y:S06]  /*5700*/  @!P0 BRA `(.L_x_101) ;  /* 0x0000000000a48947 */ /* 0x014fec0003800000 */
[----:B------:R-:W-:Y:S01]  /*5710*/  IMAD.HI.U32 R23, R178, R71, RZ ;  /* 0x00000047b2177227 */ /* 0x000fe200078e00ff */
[----:B------:R-:W-:Y:S02]  /*5720*/  ISETP.NE.AND P0, PT, R70, 0x1, PT ;  /* 0x000000014600780c */ /* 0x000fe40003f05270 */
[----:B------:R-:W-:Y:S01]  /*5730*/  ISETP.NE.AND P2, PT, R72, 0x1, PT ;  /* 0x000000014800780c */ /* 0x000fe20003f45270 */
[----:B------:R-:W-:Y:S01]  /*5740*/  IMAD.HI.U32 R22, R177, R168, RZ ;  /* 0x000000a8b1167227 */ /* 0x000fe200078e00ff */
[----:B------:R-:W-:Y:S02]  /*5750*/  SHF.R.U32.HI R23, RZ, R174, R23 ;  /* 0x000000aeff177219 */ /* 0x000fe40000011617 */
[----:B------:R-:W-:Y:S01]  /*5760*/  ISETP.NE.AND P3, PT, R74, 0x1, PT ;  /* 0x000000014a00780c */ /* 0x000fe20003f65270 */
[----:B------:R-:W-:Y:S01]  /*5770*/  IMAD.HI.U32 R26, R77, R168, RZ ;  /* 0x000000a84d1a7227 */ /* 0x000fe200078e00ff */
[----:B------:R-:W-:Y:S02]  /*5780*/  SHF.R.U32.HI R22, RZ, R169, R22 ;  /* 0x000000a9ff167219 */ /* 0x000fe40000011616 */
[----:B------:R-:W-:Y:S01]  /*5790*/  SEL R3, R178, R23, !P0 ;  /* 0x00000017b2037207 */ /* 0x000fe20004000000 */
[----:B------:R-:W-:Y:S01]  /*57a0*/  IMAD.HI.U32 R23, R75, R71, RZ ;  /* 0x000000474b177227 */ /* 0x000fe200078e00ff */
[----:B------:R-:W-:Y:S02]  /*57b0*/  SEL R7, R177, R22, !P3 ;  /* 0x00000016b1077207 */ /* 0x000fe40005800000 */
[----:B------:R-:W-:Y:S01]  /*57c0*/  SHF.R.U32.HI R26, RZ, R169, R26 ;  /* 0x000000a9ff1a7219 */ /* 0x000fe2000001161a */
[-C--:B------:R-:W-:Y:S04]  /*57d0*/  IMAD.HI.U32 R22, R3, R68.reuse, RZ ;  /* 0x0000004403167227 */ /* 0x080fe800078e00ff */
[----:B------:R-:W-:Y:S01]  /*57e0*/  IMAD.HI.U32 R24, R7, R68, RZ ;  /* 0x0000004407187227 */ /* 0x000fe200078e00ff */
[-C--:B------:R-:W-:Y:S02]  /*57f0*/  @P2 SHF.R.U32.HI R3, RZ, R69.reuse, R22 ;  /* 0x00000045ff032219 */ /* 0x080fe40000011616 */
[----:B------:R-:W-:Y:S02]  /*5800*/  SHF.R.U32.HI R22, RZ, R174, R23 ;  /* 0x000000aeff167219 */ /* 0x000fe40000011617 */
[----:B------:R-:W-:Y:S01]  /*5810*/  @P2 SHF.R.U32.HI R7, RZ, R69, R24 ;  /* 0x00000045ff072219 */ /* 0x000fe20000011618 */
[C---:B------:R-:W-:Y:S01]  /*5820*/  IMAD R2, R72.reuse, R3, RZ ;  /* 0x0000000348027224 */ /* 0x040fe200078e02ff */
[----:B------:R-:W-:Y:S02]  /*5830*/  SEL R5, R75, R22, !P0 ;  /* 0x000000164b057207 */ /* 0x000fe40004000000 */
[----:B------:R-:W-:Y:S01]  /*5840*/  SEL R3, R77, R26, !P3 ;  /* 0x0000001a4d037207 */ /* 0x000fe20005800000 */
[----:B------:R-:W-:Y:S01]  /*5850*/  IMAD R4, R72, R7, RZ ;  /* 0x0000000748047224 */ /* 0x000fe200078e02ff */
[C---:B------:R-:W-:Y:S01]  /*5860*/  ISETP.GE.AND P0, PT, R5.reuse, R2, PT ;  /* 0x000000020500720c */ /* 0x040fe20003f06270 */
[----:B------:R-:W-:Y:S03]  /*5870*/  IMAD.HI.U32 R6, R5, R68, RZ ;  /* 0x0000004405067227 */ /* 0x000fe600078e00ff */
[----:B------:R-:W-:Y:S01]  /*5880*/  ISETP.GE.OR P0, PT, R3, R4, P0 ;  /* 0x000000040300720c */ /* 0x000fe20000706670 */
[----:B------:R-:W-:Y:S01]  /*5890*/  IMAD.MOV R4, RZ, RZ, -R3 ;  /* 0x000000ffff047224 */ /* 0x000fe200078e0a03 */
[-C--:B------:R-:W-:Y:S03]  /*58a0*/  SHF.R.U32.HI R6, RZ, R69.reuse, R6 ;  /* 0x00000045ff067219 */ /* 0x080fe60000011606 */
[----:B------:R-:W-:Y:S01]  /*58b0*/  IMAD R77, R74, R4, R77 ;  /* 0x000000044a4d7224 */ /* 0x000fe200078e024d */
[----:B------:R-:W-:Y:S05]  /*58c0*/  SEL R15, R5, R6, !P2 ;  /* 0x00000006050f7207 */ /* 0x000fea0005000000 */
[----:B------:R-:W-:Y:S02]  /*58d0*/  IMAD.MOV R6, RZ, RZ, -R15 ;  /* 0x000000ffff067224 */ /* 0x000fe400078e0a0f */
[C---:B------:R-:W-:Y:S04]  /*58e0*/  @!P0 IMAD.HI.U32 R2, R3.reuse, R68, RZ ;  /* 0x0000004403028227 */ /* 0x040fe800078e00ff */
[----:B------:R-:W-:Y:S01]  /*58f0*/  IMAD R6, R72, R6, R5 ;  /* 0x0000000648067224 */ /* 0x000fe200078e0205 */
[----:B------:R-:W-:Y:S04]  /*5900*/  @!P0 SHF.R.U32.HI R2, RZ, R69, R2 ;  /* 0x00000045ff028219 */ /* 0x000fe80000011602 */
[----:B------:R-:W-:Y:S02]  /*5910*/  @!P0 SEL R0, R3, R2, !P2 ;  /* 0x0000000203008207 */ /* 0x000fe40005000000 */
[----:B------:R-:W-:Y:S02]  /*5920*/  IADD3 R2, PT, PT, -R5, RZ, RZ ;  /* 0x000000ff05027210 */ /* 0x000fe40007ffe1ff */
[----:B------:R-:W-:Y:S01]  /*5930*/  @!P0 IADD3 R8, PT, PT, R15, -R0, RZ ;  /* 0x800000000f088210 */ /* 0x000fe20007ffe0ff */
[----:B------:R-:W-:Y:S02]  /*5940*/  @!P0 IMAD R0, R7, R6, R0 ;  /* 0x0000000607008224 */ /* 0x000fe400078e0200 */
[----:B------:R-:W-:Y:S02]  /*5950*/  IMAD R75, R70, R2, R75 ;  /* 0x00000002464b7224 */ /* 0x000fe400078e024b */
[----:B------:R-:W-:Y:S02]  /*5960*/  @!P0 IMAD R5, R8, R72, R3 ;  /* 0x0000004808058224 */ /* 0x000fe400078e0203 */
[----:B------:R-:W-:Y:S04]  /*5970*/  @!P0 IMAD.MOV.U32 R3, RZ, RZ, R0 ;  /* 0x000000ffff038224 */ /* 0x000fe800078e0000 */
[----:B------:R-:W-:Y:S02]  /*5980*/  IMAD R77, R3, R74, R77 ;  /* 0x0000004a034d7224 */ /* 0x000fe400078e024d */
[----:B------:R-:W-:Y:S07]  /*5990*/  IMAD R75, R5, R70, R75 ;  /* 0x00000046054b7224 */ /* 0x000fee00078e024b */
.L_x_101:
[----:B-1----:R-:W-:Y:S01]  /*59a0*/  @!P1 ISETP.NE.AND P0, PT, R10, 0x1, PT ;  /* 0x000000010a00980c */ /* 0x002fe20003f05270 */
[----:B------:R-:W-:Y:S01]  /*59b0*/  @!P1 IMAD.HI.U32 R0, R77, R12, RZ ;  /* 0x0000000c4d009227 */ /* 0x000fe200078e00ff */
[----:B------:R-:W-:Y:S01]  /*59c0*/  @!P1 ISETP.NE.AND P2, PT, R9, 0x1, PT ;  /* 0x000000010900980c */ /* 0x000fe20003f45270 */
[----:B------:R-:W-:Y:S01]  /*59d0*/  ULOP3.LUT UP0, URZ, UR48, 0x1b0, URZ, 0xc0, !UPT ;  /* 0x000001b030ff7892 */ /* 0x000fe2000f80c0ff */
[----:B------:R-:W-:Y:S01]  /*59e0*/  R2UR UR42, R21 ;  /* 0x00000000152a72ca */ /* 0x000fe200000e0000 */
[----:B------:R-:W-:Y:S01]  /*59f0*/  @!P1 IMAD.HI.U32 R3, R75, R11, RZ ;  /* 0x0000000b4b039227 */ /* 0x000fe200078e00ff */
[----:B------:R-:W-:Y:S02]  /*5a00*/  @!P1 SHF.R.U32.HI R0, RZ, R13, R0 ;  /* 0x0000000dff009219 */ /* 0x000fe40000011600 */
[----:B------:R-:W-:Y:S01]  /*5a10*/  R2UR UR41, R20 ;  /* 0x00000000142972ca */ /* 0x000fe200000e0000 */
[----:B------:R-:W-:Y:S01]  /*5a20*/  VIADD R195, R195, 0x1 ;  /* 0x00000001c3c37836 */ /* 0x000fe20000000000 */
[----:B------:R-:W-:Y:S02]  /*5a30*/  @!P1 SHF.R.U32.HI R2, RZ, R14, R3 ;  /* 0x0000000eff029219 */ /* 0x000fe40000011603 */
[----:B------:R-:W-:Y:S02]  /*5a40*/  @!P1 SEL R3, R77, R0, !P2 ;  /* 0x000000004d039207 */ /* 0x000fe40005000000 */
[----:B------:R-:W-:Y:S02]  /*5a50*/  @!P1 SEL R2, R75, R2, !P0 ;  /* 0x000000024b029207 */ /* 0x000fe40004000000 */
[----:B------:R-:W-:Y:S01]  /*5a60*/  @P4 SHF.R.U32.HI R179, RZ, 0x10, R17 ;  /* 0x00000010ffb34819 */ /* 0x000fe20000011611 */
[----:B------:R-:W-:Y:S02]  /*5a70*/  USHF.L.U32 UR42, UR42, 0x7, URZ ;  /* 0x000000072a2a7899 */ /* 0x000fe400080006ff */
[----:B------:R-:W-:Y:S02]  /*5a80*/  @!P1 IMAD.IADD R0, R2, 0x1, -R3 ;  /* 0x0000000102009824 */ /* 0x000fe400078e0a03 */
[----:B------:R-:W-:Y:S01]  /*5a90*/  @!P1 IMAD.IADD R2, R3, 0x1, -R2 ;  /* 0x0000000103029824 */ /* 0x000fe200078e0a02 */
[----:B------:R-:W-:Y:S01]  /*5aa0*/  USHF.L.U32 UR41, UR41, 0x7, URZ ;  /* 0x0000000729297899 */ /* 0x000fe200080006ff */
[----:B------:R-:W-:Y:S02]  /*5ab0*/  @!P1 IMAD R77, R0, R9, R77 ;  /* 0x00000009004d9224 */ /* 0x000fe400078e024d */
[----:B------:R-:W-:Y:S01]  /*5ac0*/  @!P1 IMAD R75, R2, R10, R75 ;  /* 0x0000000a024b9224 */ /* 0x000fe200078e024b */
[----:B------:R-:W-:Y:S08]  /*5ad0*/  BRA.U !UP0, `(.L_x_102) ;  /* 0x0000000108407547 */ /* 0x000ff0000b800000 */
[----:B------:R-:W1:Y:S01]  /*5ae0*/  LDCU.64 UR8, c[0x4][0x80] ;  /* 0x01001000ff0877ac */ /* 0x000e620008000a00 */
[----:B------:R-:W-:Y:S01]  /*5af0*/  MOV R3, 0x0 ;  /* 0x0000000000037802 */ /* 0x000fe20000000f00 */
[----:B------:R-:W-:Y:S02]  /*5b00*/  HFMA2 R12, -RZ, RZ, 0, 5.9604644775390625e-08 ;  /* 0x00000001ff0c7431 */ /* 0x000fe400000001ff */
[----:B------:R-:W-:Y:S02]  /*5b10*/  IMAD.MOV.U32 R8, RZ, RZ, 0x70 ;  /* 0x00000070ff087424 */ /* 0x000fe400078e00ff */
[----:B------:R-:W-:Y:S01]  /*5b20*/  IMAD.MOV.U32 R13, RZ, RZ, RZ ;  /* 0x000000ffff0d7224 */ /* 0x000fe200078e00ff */
[----:B------:R-:W2:Y:S01]  /*5b30*/  LDCU.64 UR6, c[0x4][0x88] ;  /* 0x01001100ff0677ac */ /* 0x000ea20008000a00 */
[----:B------:R-:W3:Y:S01]  /*5b40*/  LDC.64 R2, c[0x4][R3] ;  /* 0x0100000003027b82 */ /* 0x000ee20000000a00 */
[----:B------:R-:W4:Y:S01]  /*5b50*/  LDCU.64 UR4, c[0x4][0x8] ;  /* 0x01000100ff0477ac */ /* 0x000f220008000a00 */
[----:B-1----:R-:W-:Y:S01]  /*5b60*/  MOV R5, UR9 ;  /* 0x0000000900057c02 */ /* 0x002fe20008000f00 */
[----:B------:R-:W-:Y:S01]  /*5b70*/  IMAD.U32 R4, RZ, RZ, UR8 ;  /* 0x00000008ff047e24 */ /* 0x000fe2000f8e00ff */
[----:B--2---:R-:W-:Y:S01]  /*5b80*/  MOV R7, UR7 ;  /* 0x0000000700077c02 */ /* 0x004fe20008000f00 */
[----:B------:R-:W-:Y:S01]  /*5b90*/  IMAD.U32 R6, RZ, RZ, UR6 ;  /* 0x00000006ff067e24 */ /* 0x000fe2000f8e00ff */
[----:B----4-:R-:W-:Y:S01]  /*5ba0*/  MOV R11, UR5 ;  /* 0x00000005000b7c02 */ /* 0x010fe20008000f00 */
[----:B------:R-:W-:Y:S02]  /*5bb0*/  IMAD.U32 R10, RZ, RZ, UR4 ;  /* 0x00000004ff0a7e24 */ /* 0x000fe4000f8e00ff */
[----:B------:R-:W-:Y:S07]  /*5bc0*/  LEPC R20, `(.L_x_102) ;  /* 0x000000001014794e */ /* 0x000fee0000000000 */
[----:B---3-5:R-:W-:Y:S05]  /*5bd0*/  CALL.ABS.NOINC R2 ;  /* 0x0000000002007343 */ /* 0x028fea0003c00000 */
.L_x_102:
[----:B------:R-:W-:Y:S01]  /*5be0*/  LOP3.LUT P0, RZ, R192, 0x1b0, RZ, 0xc0, !PT ;  /* 0x000001b0c0ff7812 */ /* 0x000fe2000780c0ff */
[----:B------:R-:W-:Y:S11]  /*5bf0*/  BSSY.RECONVERGENT B6, `(.L_x_103) ;  /* 0x0000013000067945 */ /* 0x000ff60003800200 */
[----:B------:R-:W-:Y:S01]  /*5c00*/  @!UPT UIADD3 URZ, UPT, UPT, URZ, URZ, URZ ;  /* 0x000000fffffff290 */ /* 0x000fe2000fffe0ff */
[----:B------:R-:W-:Y:S05]  /*5c10*/  @!P0 BRA `(.L_x_104) ;  /* 0x0000000000408947 */ /* 0x000fea0003800000 */
        /* <DEDUP_REMOVED lines=16> */
.L_x_104:
[----:B------:R-:W-:Y:S05]  /*5d20*/  BSYNC.RECONVERGENT B6 ;  /* 0x0000000000067941 */ /* 0x000fea0003800200 */
.L_x_103:
[----:B------:R-:W-:Y:S01]  /*5d30*/  ISETP.NE.U32.AND P4, PT, R166, RZ, PT ;  /* 0x000000ffa600720c */ /* 0x000fe20003f85070 */
[----:B------:R-:W-:Y:S01]  /*5d40*/  UISETP.NE.AND UP2, UPT, UR50, URZ, UPT ;  /* 0x000000ff3200728c */ /* 0x000fe2000bf45270 */
[----:B------:R-:W-:Y:S01]  /*5d50*/  ISETP.NE.U32.AND P2, PT, RZ, UR38, PT ;  /* 0x00000026ff007c0c */ /* 0x000fe2000bf45070 */
[----:B------:R-:W-:Y:S01]  /*5d60*/  UISETP.NE.U32.AND UP1, UPT, UR44, URZ, UPT ;  /* 0x000000ff2c00728c */ /* 0x000fe2000bf25070 */
[----:B------:R-:W-:Y:S01]  /*5d70*/  ISETP.NE.AND.EX P4, PT, R167, RZ, PT, P4 ;  /* 0x000000ffa700720c */ /* 0x000fe20003f85340 */
[----:B------:R-:W-:Y:S01]  /*5d80*/  UPLOP3.LUT UP0, UPT, UPT, UPT, UPT, 0x40, 0x4 ;  /* 0x000000000004789c */ /* 0x000fe20003f0e870 */
[----:B------:R-:W-:Y:S01]  /*5d90*/  ISETP.NE.AND.EX P2, PT, RZ, UR39, PT, P2 ;  /* 0x00000027ff007c0c */ /* 0x000fe2000bf45320 */
[----:B------:R-:W-:Y:S01]  /*5da0*/  UISETP.NE.AND.EX UP1, UPT, UR45, URZ, UPT, UP1 ;  /* 0x000000ff2d00728c */ /* 0x000fe2000bf25310 */
[----:B------:R-:W-:Y:S04]  /*5db0*/  PLOP3.LUT P1, PT, PT, PT, UP2, 0x80, 0x8 ;  /* 0x000000000008781c */ /* 0x000fe80003f2f028 */
[----:B------:R-:W-:Y:S06]  /*5dc0*/  @UP2 UPLOP3.LUT UP0, UPT, UPT, UPT, UP1, 0x80, 0x8 ;  /* 0x000000000008289c */ /* 0x000fec0003f0f010 */
[----:B------:R-:W-:Y:S01]  /*5dd0*/  PLOP3.LUT P0, PT, PT, PT, UP0, 0x80, 0x8 ;  /* 0x000000000008781c */ /* 0x000fe20003f0f008 */
[----:B------:R-:W-:Y:S01]  /*5de0*/  @!UPT UIADD3 URZ, UPT, UPT, URZ, URZ, URZ ;  /* 0x000000fffffff290 */ /* 0x000fe2000fffe0ff */
[----:B------:R-:W-:Y:S11]  /*5df0*/  BRA.U !UP1, `(.L_x_105) ;  /* 0x0000000109387547 */ /* 0x000ff6000b800000 */
[----:B------:R-:W-:Y:S01]  /*5e00*/  UISETP.NE.U32.AND UP0, UPT, UR38, URZ, UPT ;  /* 0x000000ff2600728c */ /* 0x000fe2000bf05070 */
[----:B------:R-:W-:Y:S02]  /*5e10*/  HFMA2 R0, -RZ, RZ, 0, 5.9604644775390625e-08 ;  /* 0x00000001ff007431 */ /* 0x000fe400000001ff */
[----:B------:R-:W-:Y:S01]  /*5e20*/  IMAD.MOV.U32 R171, RZ, RZ, 0x1 ;  /* 0x00000001ffab7424 */ /* 0x000fe200078e00ff */
[----:B------:R-:W-:Y:S06]  /*5e30*/  UISETP.NE.AND.EX UP0, UPT, UR39, URZ, UPT, UP0 ;  /* 0x000000ff2700728c */ /* 0x000fec000bf05300 */
[----:B------:R-:W-:Y:S05]  /*5e40*/  PLOP3.LUT P3, PT, PT, PT, UP0, 0x80, 0x8 ;  /* 0x000000000008781c */ /* 0x000fea0003f6f008 */
[----:B------:R-:W1:Y:S01]  /*5e50*/  @UP0 LDCU.64 UR6, c[0x0][0x888] ;  /* 0x00011100ff0607ac */ /* 0x000e620008000a00 */
[----:B------:R-:W-:Y:S07]  /*5e60*/  @UP0 UIMAD UR4, UR36, UR44, URZ ;  /* 0x0000002c240402a4 */ /* 0x000fee000f8e02ff */
[----:B------:R-:W-:Y:S01]  /*5e70*/  @!P3 PRMT R171, R0, 0x7610, R171 ;  /* 0x0000761000abb816 */ /* 0x000fe200000000ab */
[----:B-1----:R-:W-:Y:S03]  /*5e80*/  @UP0 UIMAD.WIDE UR6, UR4, 0x4, UR6 ;  /* 0x00000004040608a5 */ /* 0x002fe6000f8e0206 */
[----:B------:R-:W1:Y:S03]  /*5e90*/  @!UP0 LDCU UR4, c[0x0][0x880] ;  /* 0x00011000ff0487ac */ /* 0x000e660008000800 */
[----:B------:R-:W-:Y:S01]  /*5ea0*/  IMAD.U32 R2, RZ, RZ, UR6 ;  /* 0x00000006ff027e24 */ /* 0x000fe2000f8e00ff */
[----:B------:R-:W-:Y:S05]  /*5eb0*/  MOV R3, UR7 ;  /* 0x0000000700037c02 */ /* 0x000fea0008000f00 */
[----:B-----5:R2:W5:Y:S02]  /*5ec0*/  @P3 LDG.E R81, desc[UR46][R2.64] ;  /* 0x0000002e02513981 */ /* 0x020564000c1e1900 */
[----:B-12---:R-:W-:Y:S02]  /*5ed0*/  @!P3 IMAD.U32 R81, RZ, RZ, UR4 ;  /* 0x00000004ff51be24 */ /* 0x006fe4000f8e00ff */
.L_x_105:
[----:B------:R-:W-:Y:S05]  /*5ee0*/  @!P4 BRA `(.L_x_106) ;  /* 0x000000000020c947 */ /* 0x000fea0003800000 */
[----:B------:R-:W-:Y:S04]  /*5ef0*/  ISETP.NE.U32.AND P3, PT, R164, RZ, PT ;  /* 0x000000ffa400720c */ /* 0x000fe80003f65070 */
[----:B------:R-:W-:Y:S11]  /*5f00*/  ISETP.NE.AND.EX P3, PT, R165, RZ, PT, P3 ;  /* 0x000000ffa500720c */ /* 0x000ff60003f65330 */
[----:B------:R-:W-:Y:S02]  /*5f10*/  @!UPT UIADD3 URZ, UPT, UPT, URZ, URZ, URZ ;  /* 0x000000fffffff290 */ /* 0x000fe4000fffe0ff */
[----:B------:R-:W1:Y:S01]  /*5f20*/  @P3 LDC.64 R2, c[0x0][0x8a8] ;  /* 0x00022a00ff023b82 */ /* 0x000e620000000a00 */
[----:B------:R-:W-:Y:S04]  /*5f30*/  @P3 IMAD R0, R166, UR36, RZ ;  /* 0x00000024a6003c24 */ /* 0x000fe8000f8e02ff */
[----:B-1----:R-:W-:Y:S05]  /*5f40*/  @P3 IMAD.WIDE R2, R0, 0x4, R2 ;  /* 0x0000000400023825 */ /* 0x002fea00078e0202 */
[----:B-----5:R1:W5:Y:S02]  /*5f50*/  @P3 LDG.E R78, desc[UR46][R2.64] ;  /* 0x0000002e024e3981 */ /* 0x020364000c1e1900 */
[----:B-1----:R-:W2:Y:S02]  /*5f60*/  @!P3 LDC R78, c[0x0][0x8a0] ;  /* 0x00022800ff4ebb82 */ /* 0x002ea40000000800 */
.L_x_106:
[----:B-----5:R-:W-:Y:S01]  /*5f70*/  FSETP.NEU.AND P4, PT, R81, RZ, PT ;  /* 0x000000ff5100720b */ /* 0x020fe20003f8d000 */
[----:B------:R-:W-:Y:S01]  /*5f80*/  BSSY B1, `(.L_x_107) ;  /* 0x0000047000017945 */ /* 0x000fe20003800000 */
[----:B------:R-:W-:Y:S01]  /*5f90*/  SEL R5, RZ, 0xffffffff, P2 ;  /* 0xffffffffff057807 */ /* 0x000fe20001000000 */
[----:B------:R-:W-:Y:S01]  /*5fa0*/  IMAD.MOV.U32 R208, RZ, RZ, 0x1 ;  /* 0x00000001ffd07424 */ /* 0x000fe200078e00ff */
[----:B------:R-:W-:Y:S01]  /*5fb0*/  LOP3.LUT P3, RZ, R171, 0xff, RZ, 0xc0, !PT ;  /* 0x000000ffabff7812 */ /* 0x000fe2000786c0ff */
[C---:B------:R-:W-:Y:S01]  /*5fc0*/  IMAD R80, R76.reuse, 0x80, R79 ;  /* 0x000000804c507824 */ /* 0x040fe200078e024f */
[----:B------:R-:W-:Y:S02]  /*5fd0*/  @P1 SEL R0, RZ, 0xffffffff, P4 ;  /* 0xffffffffff001807 */ /* 0x000fe40002000000 */
[----:B------:R-:W-:Y:S02]  /*5fe0*/  CS2R R162, SRZ ;  /* 0x0000000000a27805 */ /* 0x000fe4000001ff00 */
[----:B------:R-:W-:Y:S02]  /*5ff0*/  LEA R3, R181, UR49, 0x3 ;  /* 0x00000031b5037c11 */ /* 0x000fe4000f8e18ff */
[----:B------:R-:W-:Y:S02]  /*6000*/  CS2R R160, SRZ ;  /* 0x0000000000a07805 */ /* 0x000fe4000001ff00 */
[----:B------:R-:W-:Y:S02]  /*6010*/  @P0 SEL R0, R5, R0, !P3 ;  /* 0x0000000005000207 */ /* 0x000fe40005800000 */
[----:B------:R-:W-:Y:S02]  /*6020*/  CS2R R158, SRZ ;  /* 0x00000000009e7805 */ /* 0x000fe4000001ff00 */
[----:B------:R-:W-:Y:S02]  /*6030*/  LEA R207, R76, UR49, 0x3 ;  /* 0x000000314ccf7c11 */ /* 0x000fe4000f8e18ff */
[----:B------:R-:W-:Y:S02]  /*6040*/  CS2R R156, SRZ ;  /* 0x00000000009c7805 */ /* 0x000fe4000001ff00 */
[----:B------:R-:W-:Y:S02]  /*6050*/  @P1 LOP3.LUT R0, R0, 0x1, RZ, 0xc0, !PT ;  /* 0x0000000100001812 */ /* 0x000fe400078ec0ff */
[----:B------:R-:W-:Y:S02]  /*6060*/  CS2R R154, SRZ ;  /* 0x00000000009a7805 */ /* 0x000fe4000001ff00 */
[----:B------:R-:W-:Y:S02]  /*6070*/  SHF.L.U32 R2, R183, 0x1f, RZ ;  /* 0x0000001fb7027819 */ /* 0x000fe400000006ff */
[----:B------:R-:W-:Y:S02]  /*6080*/  CS2R R152, SRZ ;  /* 0x0000000000987805 */ /* 0x000fe4000001ff00 */
[----:B------:R-:W-:Y:S02]  /*6090*/  ISETP.NE.U32.OR P6, PT, R0, 0x1, !P1 ;  /* 0x000000010000780c */ /* 0x000fe40004fc5470 */
[----:B------:R-:W-:Y:S02]  /*60a0*/  CS2R R150, SRZ ;  /* 0x0000000000967805 */ /* 0x000fe4000001ff00 */
[----:B------:R-:W-:Y:S02]  /*60b0*/  PLOP3.LUT P2, PT, PT, PT, UP1, 0x80, 0x8 ;  /* 0x000000000008781c */ /* 0x000fe40003f4f018 */
[----:B------:R-:W-:Y:S02]  /*60c0*/  CS2R R148, SRZ ;  /* 0x0000000000947805 */ /* 0x000fe4000001ff00 */
[----:B------:R-:W-:Y:S02]  /*60d0*/  SEL R0, RZ, 0xffffffff, P4 ;  /* 0xffffffffff007807 */ /* 0x000fe40002000000 */
[----:B------:R-:W-:Y:S03]  /*60e0*/  P2R R184, PR, RZ, 0x40 ;  /* 0x00000040ffb87803 */ /* 0x000fe60000000000 */
[----:B------:R-:W-:Y:S04]  /*60f0*/  @P6 SHF.L.U32 R4, R180, 0x1f, RZ ;  /* 0x0000001fb4046819 */ /* 0x000fe800000006ff */
[----:B------:R-:W-:Y:S01]  /*6100*/  @P2 SEL R0, R5, R0, !P3 ;  /* 0x0000000005002207 */ /* 0x000fe20005800000 */
[----:B------:R-:W1:Y:S03]  /*6110*/  @P6 SYNCS.PHASECHK.TRANS64.TRYWAIT P1, [R3+URZ+0x180], R4 ;  /* 0x00018004030065a7 */ /* 0x000e6600080211ff */
[----:B------:R-:W-:Y:S04]  /*6120*/  LOP3.LUT R0, R0, 0x1, RZ, 0xc0, !PT ;  /* 0x0000000100007812 */ /* 0x000fe800078ec0ff */
[----:B------:R-:W-:Y:S04]  /*6130*/  ISETP.NE.U32.AND P5, PT, R0, 0x1, PT ;  /* 0x000000010000780c */ /* 0x000fe80003fa5070 */
[----:B------:R-:W-:Y:S01]  /*6140*/  P2R R209, PR, RZ, 0x20 ;  /* 0x00000020ffd17803 */ /* 0x000fe20000000000 */
[----:B------:R3:W4:Y:S01]  /*6150*/  SYNCS.PHASECHK.TRANS64.TRYWAIT P0, [R207+URZ+0x1d0], R2 ;  /* 0x0001d002cf0075a7 */ /* 0x00072200080011ff */
[----:B-1----:R-:W-:Y:S01]  /*6160*/  @P6 SEL R208, RZ, 0x1, !P1 ;  /* 0x00000001ffd06807 */ /* 0x002fe20004800000 */
[----:B---3--:R-:W-:Y:S06]  /*6170*/  @!P6 BRA `(.L_x_108) ;  /* 0x00000000009ce947 */ /* 0x008fec0003800000 */
[----:B------:R-:W-:Y:S01]  /*6180*/  @P5 IMAD R6, R181, 0x2000, R190 ;  /* 0x00002000b5065824 */ /* 0x000fe200078e02be */
[----:B------:R-:W-:Y:S01]  /*6190*/  ISETP.NE.AND P1, PT, R208, RZ, PT ;  /* 0x000000ffd000720c */ /* 0x000fe20003f25270 */
[----:B------:R-:W-:Y:S01]  /*61a0*/  BSSY B0, `(.L_x_109) ;  /* 0x0000010000007945 */ /* 0x000fe20003800000 */
[----:B------:R-:W-:Y:S01]  /*61b0*/  CS2R R150, SRZ ;  /* 0x0000000000967805 */ /* 0x000fe2000001ff00 */
[--C-:B------:R-:W-:Y:S01]  /*61c0*/  @P5 IMAD R7, R191, -0x10, R6.reuse ;  /* 0xfffffff0bf075824 */ /* 0x100fe200078e0206 */
[----:B------:R-:W-:Y:S01]  /*61d0*/  CS2R R148, SRZ ;  /* 0x0000000000947805 */ /* 0x000fe2000001ff00 */
[----:B------:R-:W-:Y:S01]  /*61e0*/  @P5 IMAD R5, R189, -0x10, R6 ;  /* 0xfffffff0bd055824 */ /* 0x000fe200078e0206 */
[----:B------:R-:W-:Y:S01]  /*61f0*/  CS2R R158, SRZ ;  /* 0x00000000009e7805 */ /* 0x000fe2000001ff00 */
[----:B------:R-:W-:Y:S01]  /*6200*/  @P5 IMAD R4, R188, 0x10, R7 ;  /* 0x00000010bc045824 */ /* 0x000fe200078e0207 */
[----:B------:R-:W-:Y:S02]  /*6210*/  CS2R R156, SRZ ;  /* 0x00000000009c7805 */ /* 0x000fe4000001ff00 */
[----:B------:R-:W-:Y:S02]  /*6220*/  CS2R R154, SRZ ;  /* 0x00000000009a7805 */ /* 0x000fe4000001ff00 */
[----:B------:R-:W-:Y:S02]  /*6230*/  CS2R R152, SRZ ;  /* 0x0000000000987805 */ /* 0x000fe4000001ff00 */
[----:B------:R-:W-:Y:S02]  /*6240*/  CS2R R162, SRZ ;  /* 0x0000000000a27805 */ /* 0x000fe4000001ff00 */
[----:B------:R-:W-:Y:S01]  /*6250*/  CS2R R160, SRZ ;  /* 0x0000000000a07805 */ /* 0x000fe2000001ff00 */
[----:B------:R-:W-:Y:S06]  /*6260*/  @P1 BRA `(.L_x_110) ;  /* 0x00000000000c1947 */ /* 0x000fec0003800000 */
[----:B------:R-:W-:Y:S04]  /*6270*/  SHF.L.U32 R0, R180, 0x1f, RZ ;  /* 0x0000001fb4007819 */ /* 0x000fe800000006ff */
[----:B------:R-:W1:Y:S02]  /*6280*/  SYNCS.PHASECHK.TRANS64.TRYWAIT P1, [R3+URZ+0x180], R0 ;  /* 0x00018000030075a7 */ /* 0x000e6400080211ff */
[----:B-1----:R-:W-:Y:S05]  /*6290*/  @!P1 BRA `(.L_x_111) ;  /* 0x0000003c00009947 */ /* 0x002fea0003800000 */
.L_x_110:
[----:B------:R-:W-:Y:S05]  /*62a0*/  BSYNC B0 ;  /* 0x0000000000007941 */ /* 0x000fea0003800000 */
.L_x_109:
[----:B------:R-:W-:Y:S01]  /*62b0*/  ISETP.NE.AND P1, PT, R209, RZ, PT ;  /* 0x000000ffd100720c */ /* 0x000fe20003f25270 */
[----:B-1----:R-:W-:Y:S02]  /*62c0*/  VIADD R3, R3, 0x190 ;  /* 0x0000019003037836 */ /* 0x002fe40000000000 */
[----:B------:R-:W-:Y:S02]  /*62d0*/  IMAD.U32 R0, RZ, RZ, UR37 ;  /* 0x00000025ff007e24 */ /* 0x000fe4000f8e00ff */
[----:B------:R-:W-:Y:S03]  /*62e0*/  VIADD R181, R181, 0x1 ;  /* 0x00000001b5b57836 */ /* 0x000fe60000000000 */
[----:B------:R-:W-:Y:S05]  /*62f0*/  PRMT R0, R0, 0x654, R3 ;  /* 0x0000065400007816 */ /* 0x000fea0000000003 */
[----:B------:R1:W3:Y:S04]  /*6300*/  @P1 LDS.128 R148, [R6] ;  /* 0x0000000006941984 */ /* 0x0002e80000000c00 */
[----:B------:R1:W1:Y:S04]  /*6310*/  @P1 LDS.128 R156, [R5+0x20] ;  /* 0x00002000059c1984 */ /* 0x0002680000000c00 */
[----:B------:R1:W1:Y:S04]  /*6320*/  @P1 LDS.128 R152, [R7+0x10] ;  /* 0x0000100007981984 */ /* 0x0002680000000c00 */
[----:B------:R1:W1:Y:S01]  /*6330*/  @P1 LDS.128 R160, [R4+0x10] ;  /* 0x0000100004a01984 */ /* 0x0002620000000c00 */
[C---:B------:R-:W-:Y:S01]  /*6340*/  ISETP.NE.AND P1, PT, R181.reuse, 0x2, PT ;  /* 0x00000002b500780c */ /* 0x040fe20003f25270 */
[----:B------:R-:W-:Y:S01]  /*6350*/  @!PT LDS RZ, [RZ] ;  /* 0x00000000fffff984 */ /* 0x000fe20000000800 */
[----:B------:R-:W-:Y:S01]  /*6360*/  @!PT LDS RZ, [RZ] ;  /* 0x00000000fffff984 */ /* 0x000fe20000000800 */
[----:B------:R-:W-:Y:S01]  /*6370*/  @!PT LDS RZ, [RZ] ;  /* 0x00000000fffff984 */ /* 0x000fe20000000800 */
[----:B------:R-:W-:Y:S01]  /*6380*/  @!PT LDS RZ, [RZ] ;  /* 0x00000000fffff984 */ /* 0x000fe20000000800 */
[----:B------:R5:W-:Y:S06]  /*6390*/  MEMBAR.ALL.CTA ;  /* 0x0000000000007992 */ /* 0x000bec0000008000 */
[----:B-----5:R-:W5:Y:S01]  /*63a0*/  FENCE.VIEW.ASYNC.S ;  /* 0x00000000000073c6 */ /* 0x020f620000000000 */
[----:B------:R-:W-:Y:S02]  /*63b0*/  SEL R3, RZ, 0x1, P1 ;  /* 0x00000001ff037807 */ /* 0x000fe40000800000 */
[----:B------:R-:W-:Y:S02]  /*63c0*/  SEL R181, R181, RZ, P1 ;  /* 0x000000ffb5b57207 */ /* 0x000fe40000800000 */
[----:B------:R-:W-:Y:S01]  /*63d0*/  LOP3.LUT R180, R180, R3, RZ, 0x3c, !PT ;  /* 0x00000003b4b47212 */ /* 0x000fe200078e3cff */
[----:B-----5:R1:W-:Y:S06]  /*63e0*/  SYNCS.ARRIVE.TRANS64.RED.A1T0 RZ, [R0+URZ], RZ ;  /* 0x000000ff00ff79a7 */ /* 0x0203ec00081004ff */
.L_x_108:
[----:B------:R-:W-:Y:S05]  /*63f0*/  BSYNC B1 ;  /* 0x0000000000017941 */ /* 0x000fea0003800000 */
.L_x_107:
[----:B-1----:R-:W-:Y:S04]  /*6400*/  SHF.R.U32.HI R0, RZ, 0x15, R80 ;  /* 0x00000015ff007819 */ /* 0x002fe80000011650 */
[----:B------:R-:W-:Y:S01]  /*6410*/  LOP3.LUT P1, RZ, R0, 0x3, R173, 0x48, !PT ;  /* 0x0000000300ff7812 */ /* 0x000fe200078248ad */
[----:B------:R-:W-:Y:S01]  /*6420*/  @!UPT UIADD3 URZ, UPT, UPT, URZ, URZ, URZ ;  /* 0x000000fffffff290 */ /* 0x000fe2000fffe0ff */
[----:B----4-:R-:W-:Y:S11]  /*6430*/  @P0 BRA `(.L_x_112) ;  /* 0x0000000000080947 */ /* 0x010ff60003800000 */
[----:B------:R-:W1:Y:S02]  /*6440*/  SYNCS.PHASECHK.TRANS64.TRYWAIT P0, [R207+URZ+0x1d0], R2 ;  /* 0x0001d002cf0075a7 */ /* 0x000e6400080011ff */
[----:B-1----:R-:W-:Y:S05]  /*6450*/  @!P0 BRA `(.L_x_113) ;  /* 0x0000003800a48947 */ /* 0x002fea0003800000 */
.L_x_112:
[----:B------:R-:W-:Y:S04]  /*6460*/  BSSY.RECONVERGENT B6, `(.L_x_114) ;  /* 0x0000012000067945 */ /* 0x000fe80003800200 */
[----:B------:R-:W-:Y:S05]  /*6470*/  @!P1 BRA `(.L_x_115) ;  /* 0x0000000000409947 */ /* 0x000fea0003800000 */
[----:B------:R-:W4:Y:S01]  /*6480*/  LDCU.64 UR8, c[0x4][0x70] ;  /* 0x01000e00ff0877ac */ /* 0x000f220008000a00 */
[----:B------:R-:W-:Y:S01]  /*6490*/  MOV R3, 0x0 ;  /* 0x0000000000037802 */ /* 0x000fe20000000f00 */
[----:B------:R-:W-:Y:S02]  /*64a0*/  HFMA2 R12, -RZ, RZ, 0, 5.9604644775390625e-08 ;  /* 0x00000001ff0c7431 */ /* 0x000fe400000001ff */
[----:B------:R-:W-:Y:S02]  /*64b0*/  IMAD.MOV.U32 R8, RZ, RZ, 0x192 ;  /* 0x00000192ff087424 */ /* 0x000fe400078e00ff */
[----:B------:R-:W-:Y:S01]  /*64c0*/  IMAD.MOV.U32 R13, RZ, RZ, RZ ;  /* 0x000000ffff0d7224 */ /* 0x000fe200078e00ff */
[----:B------:R-:W5:Y:S01]  /*64d0*/  LDCU.64 UR6, c[0x4][0x78] ;  /* 0x01000f00ff0677ac */ /* 0x000f620008000a00 */
[----:B-1----:R-:W1:Y:S01]  /*64e0*/  LDC.64 R2, c[0x4][R3] ;  /* 0x0100000003027b82 */ /* 0x002e620000000a00 */
[----:B------:R-:W2:Y:S01]  /*64f0*/  LDCU.64 UR4, c[0x4][0x10] ;  /* 0x01000200ff0477ac */ /* 0x000ea20008000a00 */
[----:B----4-:R-:W-:Y:S01]  /*6500*/  MOV R5, UR9 ;  /* 0x0000000900057c02 */ /* 0x010fe20008000f00 */
[----:B------:R-:W-:Y:S01]  /*6510*/  IMAD.U32 R4, RZ, RZ, UR8 ;  /* 0x00000008ff047e24 */ /* 0x000fe2000f8e00ff */
[----:B-----5:R-:W-:Y:S01]  /*6520*/  MOV R7, UR7 ;  /* 0x0000000700077c02 */ /* 0x020fe20008000f00 */
[----:B------:R-:W-:Y:S01]  /*6530*/  IMAD.U32 R6, RZ, RZ, UR6 ;  /* 0x00000006ff067e24 */ /* 0x000fe2000f8e00ff */
[----:B--2---:R-:W-:Y:S01]  /*6540*/  MOV R11, UR5 ;  /* 0x00000005000b7c02 */ /* 0x004fe20008000f00 */
[----:B------:R-:W-:Y:S02]  /*6550*/  IMAD.U32 R10, RZ, RZ, UR4 ;  /* 0x00000004ff0a7e24 */ /* 0x000fe4000f8e00ff */
[----:B------:R-:W-:Y:S07]  /*6560*/  LEPC R20, `(.L_x_115) ;  /* 0x000000001014794e */ /* 0x000fee0000000000 */
[----:B-1-3--:R-:W-:Y:S05]  /*6570*/  CALL.ABS.NOINC R2 ;  /* 0x0000000002007343 */ /* 0x00afea0003c00000 */
.L_x_115:
[----:B------:R-:W-:Y:S05]  /*6580*/  BSYNC.RECONVERGENT B6 ;  /* 0x0000000000067941 */ /* 0x000fea0003800200 */
.L_x_114:
[-C--:B---3--:R-:W-:Y:S01]  /*6590*/  F2FP.F16.E5M2.UNPACK_B R83, R148.reuse ;  /* 0x00000094ff53723e */ /* 0x088fe200020004ff */
[----:B------:R-:W-:Y:S05]  /*65a0*/  WARPSYNC.ALL ;  /* 0x0000000000007948 */ /* 0x000fea0003800000 */
[----:B------:R-:W-:Y:S01]  /*65b0*/  R2UR UR4, R80 ;  /* 0x00000000500472ca */ /* 0x000fe200000e0000 */
[--C-:B------:R-:W-:Y:S01]  /*65c0*/  HADD2.F32 R82, -RZ, R83.reuse.H0_H0 ;  /* 0x20000053ff527230 */ /* 0x100fe20000004100 */
[----:B------:R-:W-:Y:S01]  /*65d0*/  F2FP.F16.E5M2.UNPACK_B R85, R148.H1 ;  /* 0x00000094ff55723e */ /* 0x000fe200030004ff */
[----:B------:R-:W-:Y:S01]  /*65e0*/  HADD2.F32 R83, -RZ, R83.H1_H1 ;  /* 0x30000053ff537230 */ /* 0x000fe20000004100 */
[-C--:B------:R-:W-:Y:S01]  /*65f0*/  F2FP.F16.E5M2.UNPACK_B R87, R149.reuse ;  /* 0x00000095ff57723e */ /* 0x080fe200020004ff */
[----:B------:R-:W-:Y:S01]  /*6600*/  BSSY.RECONVERGENT B0, `(.L_x_116) ;  /* 0x000011d000007945 */ /* 0x000fe20003800200 */
[----:B------:R-:W-:Y:S01]  /*6610*/  F2FP.F16.E5M2.UNPACK_B R89, R149.H1 ;  /* 0x00000095ff59723e */ /* 0x000fe200030004ff */
[----:B------:R-:W-:Y:S01]  /*6620*/  HADD2.F32 R84, -RZ, R85.H0_H0 ;  /* 0x20000055ff547230 */ /* 0x000fe20000004100 */
[-C--:B------:R-:W-:Y:S01]  /*6630*/  F2FP.F16.E5M2.UNPACK_B R91, R150.reuse ;  /* 0x00000096ff5b723e */ /* 0x080fe200020004ff */
[----:B------:R-:W-:Y:S01]  /*6640*/  HADD2.F32 R88, -RZ, R87.H1_H1 ;  /* 0x30000057ff587230 */ /* 0x000fe20000004100 */
[----:B------:R-:W-:Y:S01]  /*6650*/  F2FP.F16.E5M2.UNPACK_B R93, R150.H1 ;  /* 0x00000096ff5d723e */ /* 0x000fe200030004ff */
[----:B------:R-:W-:Y:S01]  /*6660*/  HADD2.F32 R86, -RZ, R85.H1_H1 ;  /* 0x30000055ff567230 */ /* 0x000fe20000004100 */
[-C--:B------:R-:W-:Y:S01]  /*6670*/  F2FP.F16.E5M2.UNPACK_B R95, R151.reuse ;  /* 0x00000097ff5f723e */ /* 0x080fe200020004ff */
[----:B------:R-:W2:Y:S01]  /*6680*/  LDTM.x64 R4, tmem[UR4] ;  /* 0x00000004000479ee */ /* 0x000ea20008340000 */
[----:B------:R-:W-:Y:S01]  /*6690*/  F2FP.F16.E5M2.UNPACK_B R97, R151.H1 ;  /* 0x00000097ff61723e */ /* 0x000fe200030004ff */
[----:B------:R-:W-:Y:S01]  /*66a0*/  HADD2.F32 R85, -RZ, R87.H0_H0 ;  /* 0x20000057ff557230 */ /* 0x000fe20000004100 */
[-C--:B------:R-:W-:Y:S01]  /*66b0*/  F2FP.F16.E5M2.UNPACK_B R99, R152.reuse ;  /* 0x00000098ff63723e */ /* 0x080fe200020004ff */
[----:B------:R-:W-:Y:S01]  /*66c0*/  HADD2.F32 R87, -RZ, R89.H0_H0 ;  /* 0x20000059ff577230 */ /* 0x000fe20000004100 */
[----:B------:R-:W-:Y:S01]  /*66d0*/  F2FP.F16.E5M2.UNPACK_B R101, R152.H1 ;  /* 0x00000098ff65723e */ /* 0x000fe200030004ff */
[----:B------:R-:W-:Y:S01]  /*66e0*/  HADD2.F32 R92, -RZ, R91.H1_H1 ;  /* 0x3000005bff5c7230 */ /* 0x000fe20000004100 */
[----:B------:R-:W-:Y:S01]  /*66f0*/  ISETP.NE.AND P6, PT, R184, RZ, PT ;  /* 0x000000ffb800720c */ /* 0x000fe20003fc5270 */
[----:B------:R-:W-:Y:S01]  /*6700*/  HADD2.F32 R96, -RZ, R95.H1_H1 ;  /* 0x3000005fff607230 */ /* 0x000fe20000004100 */
[----:B------:R-:W-:Y:S01]  /*6710*/  SHF.L.U32 R211, R176, 0x4, RZ ;  /* 0x00000004b0d37819 */ /* 0x000fe200000006ff */
[----:B------:R-:W-:Y:S01]  /*6720*/  HADD2.F32 R100, -RZ, R99.H1_H1 ;  /* 0x30000063ff647230 */ /* 0x000fe20000004100 */
[----:B------:R-:W-:Y:S01]  /*6730*/  SHF.L.U32 R219, R175, 0x4, RZ ;  /* 0x00000004afdb7819 */ /* 0x000fe200000006ff */
[----:B------:R-:W-:Y:S01]  /*6740*/  HADD2.F32 R90, -RZ, R89.H1_H1 ;  /* 0x30000059ff5a7230 */ /* 0x000fe20000004100 */
[C---:B------:R-:W-:Y:S01]  /*6750*/  IADD3 R204, PT, PT, R190.reuse, R211, RZ ;  /* 0x000000d3becc7210 */ /* 0x040fe20007ffe0ff */
[----:B------:R-:W-:Y:S01]  /*6760*/  HADD2.F32 R89, -RZ, R91.H0_H0 ;  /* 0x2000005bff597230 */ /* 0x000fe20000004100 */
[----:B------:R-:W-:Y:S01]  /*6770*/  IADD3 R206, PT, PT, R190, R219, RZ ;  /* 0x000000dbbece7210 */ /* 0x000fe20007ffe0ff */
[--C-:B------:R-:W-:Y:S01]  /*6780*/  HADD2.F32 R91, -RZ, R93.reuse.H0_H0 ;  /* 0x2000005dff5b7230 */ /* 0x100fe20000004100 */
[----:B------:R-:W-:Y:S01]  /*6790*/  SHF.L.U32 R217, R188, 0x4, RZ ;  /* 0x00000004bcd97819 */ /* 0x000fe200000006ff */
[----:B------:R-:W-:Y:S01]  /*67a0*/  HADD2.F32 R94, -RZ, R93.H1_H1 ;  /* 0x3000005dff5e7230 */ /* 0x000fe20000004100 */
[-C--:B------:R-:W-:Y:S01]  /*67b0*/  F2FP.F16.E5M2.UNPACK_B R103, R153.reuse ;  /* 0x00000099ff67723e */ /* 0x080fe200020004ff */
[----:B------:R-:W-:Y:S01]  /*67c0*/  HADD2.F32 R93, -RZ, R95.H0_H0 ;  /* 0x2000005fff5d7230 */ /* 0x000fe20000004100 */
[----:B------:R-:W-:Y:S01]  /*67d0*/  IADD3 R205, PT, PT, R217, R204, RZ ;  /* 0x000000ccd9cd7210 */ /* 0x000fe20007ffe0ff */
[----:B------:R-:W-:Y:S01]  /*67e0*/  HADD2.F32 R95, -RZ, R97.H0_H0 ;  /* 0x20000061ff5f7230 */ /* 0x000fe20000004100 */
[----:B------:R-:W-:Y:S01]  /*67f0*/  F2FP.F16.E5M2.UNPACK_B R105, R153.H1 ;  /* 0x00000099ff69723e */ /* 0x000fe200030004ff */
[C---:B--2---:R-:W-:Y:S01]  /*6800*/  FMUL R0, R78.reuse, R4 ;  /* 0x000000044e007220 */ /* 0x044fe20000400000 */
[C---:B-1----:R-:W-:Y:S01]  /*6810*/  FMUL R2, R78.reuse, R5 ;  /* 0x000000054e027220 */ /* 0x042fe20000400000 */
[C---:B------:R-:W-:Y:S01]  /*6820*/  FMUL R4, R78.reuse, R8 ;  /* 0x000000084e047220 */ /* 0x040fe20000400000 */
[C---:B------:R-:W-:Y:S01]  /*6830*/  FMUL R5, R78.reuse, R9 ;  /* 0x000000094e057220 */ /* 0x040fe20000400000 */
[C---:B------:R-:W-:Y:S01]  /*6840*/  FFMA R0, R81.reuse, R82, R0 ;  /* 0x0000005251007223 */ /* 0x040fe20000000000 */
[C---:B------:R-:W-:Y:S01]  /*6850*/  FFMA R2, R81.reuse, R83, R2 ;  /* 0x0000005351027223 */ /* 0x040fe20000000002 */
[C---:B------:R-:W-:Y:S01]  /*6860*/  FMUL R8, R78.reuse, R12 ;  /* 0x0000000c4e087220 */ /* 0x040fe20000400000 */
[C---:B------:R-:W-:Y:S01]  /*6870*/  FMUL R9, R78.reuse, R13 ;  /* 0x0000000d4e097220 */ /* 0x040fe20000400000 */
[C---:B------:R-:W-:Y:S01]  /*6880*/  FMUL R12, R78.reuse, R16 ;  /* 0x000000104e0c7220 */ /* 0x040fe20000400000 */
[C---:B------:R-:W-:Y:S01]  /*6890*/  FMUL R13, R78.reuse, R17 ;  /* 0x000000114e0d7220 */ /* 0x040fe20000400000 */
[C---:B------:R-:W-:Y:S01]  /*68a0*/  FMUL R16, R78.reuse, R20 ;  /* 0x000000144e107220 */ /* 0x040fe20000400000 */
[C---:B------:R-:W-:Y:S01]  /*68b0*/  FMUL R17, R78.reuse, R21 ;  /* 0x000000154e117220 */ /* 0x040fe20000400000 */
[----:B------:R-:W-:Y:S02]  /*68c0*/  HADD2.F32 R104, -RZ, R103.H1_H1 ;  /* 0x30000067ff687230 */ /* 0x000fe40000004100 */
[C---:B------:R-:W-:Y:S01]  /*68d0*/  FMUL R20, R78.reuse, R24 ;  /* 0x000000184e147220 */ /* 0x040fe20000400000 */
[C---:B------:R-:W-:Y:S01]  /*68e0*/  FMUL R21, R78.reuse, R25 ;  /* 0x000000194e157220 */ /* 0x040fe20000400000 */
[C---:B------:R-:W-:Y:S01]  /*68f0*/  FMUL R24, R78.reuse, R28 ;  /* 0x0000001c4e187220 */ /* 0x040fe20000400000 */
[C---:B------:R-:W-:Y:S01]  /*6900*/  FMUL R25, R78.reuse, R29 ;  /* 0x0000001d4e197220 */ /* 0x040fe20000400000 */
[C---:B------:R-:W-:Y:S01]  /*6910*/  FMUL R28, R78.reuse, R32 ;  /* 0x000000204e1c7220 */ /* 0x040fe20000400000 */
[C---:B------:R-:W-:Y:S01]  /*6920*/  FMUL R29, R78.reuse, R33 ;  /* 0x000000214e1d7220 */ /* 0x040fe20000400000 */
[C---:B------:R-:W-:Y:S01]  /*6930*/  FMUL R32, R78.reuse, R36 ;  /* 0x000000244e207220 */ /* 0x040fe20000400000 */
[----:B------:R-:W-:Y:S01]  /*6940*/  F2FP.F16.E5M2.UNPACK_B R107, R154 ;  /* 0x0000009aff6b723e */ /* 0x000fe200020004ff */
[C---:B------:R-:W-:Y:S01]  /*6950*/  FMUL R33, R78.reuse, R37 ;  /* 0x000000254e217220 */ /* 0x040fe20000400000 */
[C---:B------:R-:W-:Y:S01]  /*6960*/  FMUL R36, R78.reuse, R40 ;  /* 0x000000284e247220 */ /* 0x040fe20000400000 */
[----:B------:R-:W-:Y:S01]  /*6970*/  F2FP.F16.E5M2.UNPACK_B R109, R154.H1 ;  /* 0x0000009aff6d723e */ /* 0x000fe200030004ff */
[C---:B------:R-:W-:Y:S01]  /*6980*/  FMUL R37, R78.reuse, R41 ;  /* 0x000000294e257220 */ /* 0x040fe20000400000 */
[----:B------:R-:W-:Y:S02]  /*6990*/  HADD2.F32 R108, -RZ, R107.H1_H1 ;  /* 0x3000006bff6c7230 */ /* 0x000fe40000004100 */
        /* <DEDUP_REMOVED lines=26> */
[C---:B------:R-:W-:Y:S01]  /*6b40*/  FFMA R3, R81.reuse, R84, R3 ;  /* 0x0000005451037223 */ /* 0x040fe20000000003 */
[C---:B------:R-:W-:Y:S01]  /*6b50*/  FFMA R7, R81.reuse, R86, R7 ;  /* 0x0000005651077223 */ /* 0x040fe20000000007 */
[----:B------:R-:W-:Y:S01]  /*6b60*/  F2FP.F16.E5M2.UNPACK_B R127, R159 ;  /* 0x0000009fff7f723e */ /* 0x000fe200020004ff */
[C---:B------:R-:W-:Y:S01]  /*6b70*/  FFMA R4, R81.reuse, R85, R4 ;  /* 0x0000005551047223 */ /* 0x040fe20000000004 */
[C---:B------:R-:W-:Y:S01]  /*6b80*/  FFMA R5, R81.reuse, R88, R5 ;  /* 0x0000005851057223 */ /* 0x040fe20000000005 */
[----:B------:R-:W-:Y:S01]  /*6b90*/  F2FP.F16.E5M2.UNPACK_B R129, R159.H1 ;  /* 0x0000009fff81723e */ /* 0x000fe200030004ff */
[----:B------:R-:W-:Y:S01]  /*6ba0*/  FFMA R6, R81, R87, R6 ;  /* 0x0000005751067223 */ /* 0x000fe20000000006 */
[----:B------:R-:W-:Y:S01]  /*6bb0*/  F2FP.SATFINITE.E5M2.F32.PACK_AB_MERGE_C R185, R7, R3, RZ ;  /* 0x0000000307b9723e */ /* 0x000fe200048060ff */
[----:B------:R-:W-:Y:S02]  /*6bc0*/  HADD2.F32 R124, -RZ, R123.H1_H1 ;  /* 0x3000007bff7c7230 */ /* 0x000fe40000004100 */
[----:B------:R-:W-:Y:S01]  /*6bd0*/  FMUL R11, R78, R11 ;  /* 0x0000000b4e0b7220 */ /* 0x000fe20000400000 */
[----:B------:R-:W-:Y:S01]  /*6be0*/  HADD2.F32 R128, -RZ, R127.H1_H1 ;  /* 0x3000007fff807230 */ /* 0x000fe20000004100 */
[----:B------:R-:W-:Y:S01]  /*6bf0*/  F2FP.SATFINITE.E5M2.F32.PACK_AB_MERGE_C R184, R2, R0, R185 ;  /* 0x0000000002b8723e */ /* 0x000fe200048060b9 */
[C---:B------:R-:W-:Y:S01]  /*6c00*/  FMUL R10, R78.reuse, R14 ;  /* 0x0000000e4e0a7220 */ /* 0x040fe20000400000 */
[C---:B------:R-:W-:Y:S01]  /*6c10*/  FFMA R11, R81.reuse, R90, R11 ;  /* 0x0000005a510b7223 */ /* 0x040fe2000000000b */
[C---:B------:R-:W-:Y:S01]  /*6c20*/  FFMA R8, R81.reuse, R89, R8 ;  /* 0x0000005951087223 */ /* 0x040fe20000000008 */
[----:B------:R-:W-:Y:S01]  /*6c30*/  FFMA R9, R81, R92, R9 ;  /* 0x0000005c51097223 */ /* 0x000fe20000000009 */
[----:B------:R-:W-:Y:S01]  /*6c40*/  F2FP.F16.E5M2.UNPACK_B R131, R160 ;  /* 0x000000a0ff83723e */ /* 0x000fe200020004ff */
[----:B------:R-:W-:Y:S01]  /*6c50*/  HADD2.F32 R98, -RZ, R97.H1_H1 ;  /* 0x30000061ff627230 */ /* 0x000fe20000004100 */
[----:B------:R-:W-:Y:S01]  /*6c60*/  F2FP.SATFINITE.E5M2.F32.PACK_AB_MERGE_C R186, R11, R6, RZ ;  /* 0x000000060bba723e */ /* 0x000fe200048060ff */
[----:B------:R-:W-:Y:S01]  /*6c70*/  FFMA R10, R81, R91, R10 ;  /* 0x0000005b510a7223 */ /* 0x000fe2000000000a */
[----:B------:R-:W-:Y:S02]  /*6c80*/  HADD2.F32 R97, -RZ, R99.H0_H0 ;  /* 0x20000063ff617230 */ /* 0x000fe40000004100 */
[C---:B------:R-:W-:Y:S01]  /*6c90*/  FMUL R15, R78.reuse, R15 ;  /* 0x0000000f4e0f7220 */ /* 0x040fe20000400000 */
[----:B------:R-:W-:Y:S01]  /*6ca0*/  F2FP.SATFINITE.E5M2.F32.PACK_AB_MERGE_C R185, R5, R4, R186 ;  /* 0x0000000405b9723e */ /* 0x000fe200048060ba */
[----:B------:R-:W-:Y:S02]  /*6cb0*/  HADD2.F32 R132, -RZ, R131.H1_H1 ;  /* 0x30000083ff847230 */ /* 0x000fe40000004100 */
[C---:B------:R-:W-:Y:S01]  /*6cc0*/  FMUL R14, R78.reuse, R18 ;  /* 0x000000124e0e7220 */ /* 0x040fe20000400000 */
[C---:B------:R-:W-:Y:S01]  /*6cd0*/  FFMA R15, R81.reuse, R94, R15 ;  /* 0x0000005e510f7223 */ /* 0x040fe2000000000f */
[C---:B------:R-:W-:Y:S01]  /*6ce0*/  FFMA R12, R81.reuse, R93, R12 ;  /* 0x0000005d510c7223 */ /* 0x040fe2000000000c */
[----:B------:R-:W-:Y:S01]  /*6cf0*/  FFMA R13, R81, R96, R13 ;  /* 0x00000060510d7223 */ /* 0x000fe2000000000d */
[----:B------:R-:W-:Y:S01]  /*6d00*/  F2FP.F16.E5M2.UNPACK_B R133, R160.H1 ;  /* 0x000000a0ff85723e */ /* 0x000fe200030004ff */
[--C-:B------:R-:W-:Y:S01]  /*6d10*/  HADD2.F32 R99, -RZ, R101.reuse.H0_H0 ;  /* 0x20000065ff637230 */ /* 0x100fe20000004100 */
[----:B------:R-:W-:Y:S01]  /*6d20*/  F2FP.SATFINITE.E5M2.F32.PACK_AB_MERGE_C R186, R15, R10, RZ ;  /* 0x0000000a0fba723e */ /* 0x000fe200048060ff */
[----:B------:R-:W-:Y:S01]  /*6d30*/  FFMA R14, R81, R95, R14 ;  /* 0x0000005f510e7223 */ /* 0x000fe2000000000e */
[C---:B------:R-:W-:Y:S01]  /*6d40*/  FMUL R19, R78.reuse, R19 ;  /* 0x000000134e137220 */ /* 0x040fe20000400000 */
[----:B------:R-:W-:Y:S01]  /*6d50*/  HADD2.F32 R102, -RZ, R101.H1_H1 ;  /* 0x30000065ff667230 */ /* 0x000fe20000004100 */
[----:B------:R-:W-:Y:S01]  /*6d60*/  F2FP.SATFINITE.E5M2.F32.PACK_AB_MERGE_C R186, R9, R8, R186 ;  /* 0x0000000809ba723e */ /* 0x000fe200048060ba */
[----:B------:R-:W-:Y:S02]  /*6d70*/  HADD2.F32 R101, -RZ, R103.H0_H0 ;  /* 0x20000067ff657230 */ /* 0x000fe40000004100 */
[C---:B------:R-:W-:Y:S01]  /*6d80*/  FFMA R19, R81.reuse, R98, R19 ;  /* 0x0000006251137223 */ /* 0x040fe20000000013 */
[C---:B------:R-:W-:Y:S01]  /*6d90*/  FFMA R16, R81.reuse, R97, R16 ;  /* 0x0000006151107223 */ /* 0x040fe20000000010 */
[----:B------:R-:W-:Y:S01]  /*6da0*/  FFMA R17, R81, R100, R17 ;  /* 0x0000006451117223 */ /* 0x000fe20000000011 */
[C---:B------:R-:W-:Y:S01]  /*6db0*/  FMUL R18, R78.reuse, R22 ;  /* 0x000000164e127220 */ /* 0x040fe20000400000 */
[----:B------:R-:W-:Y:S01]  /*6dc0*/  F2FP.F16.E5M2.UNPACK_B R135, R161 ;  /* 0x000000a1ff87723e */ /* 0x000fe200020004ff */
        /* <DEDUP_REMOVED lines=10> */
[----:B------:R1:W-:Y:S01]  /*6e70*/  STS.128 [R172+UR49+0x4400], R184 ;  /* 0x004400b8ac007988 */ /* 0x0003e20008000c31 */
[----:B------:R-:W-:Y:S01]  /*6e80*/  HADD2.F32 R136, -RZ, R135.H1_H1 ;  /* 0x30000087ff887230 */ /* 0x000fe20000004100 */
[----:B------:R-:W-:Y:S01]  /*6e90*/  F2FP.SATFINITE.E5M2.F32.PACK_AB_MERGE_C R196, R23, R18, RZ ;  /* 0x0000001217c4723e */ /* 0x000fe200048060ff */
[C---:B------:R-:W-:Y:S01]  /*6ea0*/  FMUL R22, R78.reuse, R26 ;  /* 0x0000001a4e167220 */ /* 0x040fe20000400000 */
[C---:B------:R-:W-:Y:S01]  /*6eb0*/  FMUL R27, R78.reuse, R27 ;  /* 0x0000001b4e1b7220 */ /* 0x040fe20000400000 */
[--C-:B------:R-:W-:Y:S01]  /*6ec0*/  HADD2.F32 R107, -RZ, R109.reuse.H0_H0 ;  /* 0x2000006dff6b7230 */ /* 0x100fe20000004100 */
[----:B------:R-:W-:Y:S01]  /*6ed0*/  F2FP.SATFINITE.E5M2.F32.PACK_AB_MERGE_C R196, R17, R16, R196 ;  /* 0x0000001011c4723e */ /* 0x000fe200048060c4 */
[C---:B------:R-:W-:Y:S01]  /*6ee0*/  FFMA R22, R81.reuse, R103, R22 ;  /* 0x0000006751167223 */ /* 0x040fe20000000016 */
[C---:B------:R-:W-:Y:S01]  /*6ef0*/  FFMA R27, R81.reuse, R106, R27 ;  /* 0x0000006a511b7223 */ /* 0x040fe2000000001b */
[C---:B------:R-:W-:Y:S01]  /*6f00*/  FFMA R24, R81.reuse, R105, R24 ;  /* 0x0000006951187223 */ /* 0x040fe20000000018 */
[----:B------:R-:W-:Y:S01]  /*6f10*/  F2FP.F16.E5M2.UNPACK_B R137, R161.H1 ;  /* 0x000000a1ff89723e */ /* 0x000fe200030004ff */
[----:B------:R-:W-:Y:S02]  /*6f20*/  HADD2.F32 R110, -RZ, R109.H1_H1 ;  /* 0x3000006dff6e7230 */ /* 0x000fe40000004100 */
[----:B------:R-:W-:Y:S01]  /*6f30*/  FFMA R25, R81, R108, R25 ;  /* 0x0000006c51197223 */ /* 0x000fe20000000019 */
[----:B------:R-:W-:Y:S01]  /*6f40*/  F2FP.SATFINITE.E5M2.F32.PACK_AB_MERGE_C R197, R27, R22, RZ ;  /* 0x000000161bc5723e */ /* 0x000fe200048060ff */
[----:B------:R-:W-:Y:S02]  /*6f50*/  HADD2.F32 R109, -RZ, R111.H0_H0 ;  /* 0x2000006fff6d7230 */ /* 0x000fe40000004100 */
[C---:B------:R-:W-:Y:S01]  /*6f60*/  FMUL R26, R78.reuse, R30 ;  /* 0x0000001e4e1a7220 */ /* 0x040fe20000400000 */
[C---:B------:R-:W-:Y:S01]  /*6f70*/  FMUL R31, R78.reuse, R31 ;  /* 0x0000001f4e1f7220 */ /* 0x040fe20000400000 */
[--C-:B------:R-:W-:Y:S01]  /*6f80*/  HADD2.F32 R111, -RZ, R113.reuse.H0_H0 ;  /* 0x20000071ff6f7230 */ /* 0x100fe20000004100 */
[----:B------:R-:W-:Y:S01]  /*6f90*/  F2FP.SATFINITE.E5M2.F32.PACK_AB_MERGE_C R197, R21, R20, R197 ;  /* 0x0000001415c5723e */ /* 0x000fe200048060c5 */
[C---:B------:R-:W-:Y:S01]  /*6fa0*/  FFMA R26, R81.reuse, R107, R26 ;  /* 0x0000006b511a7223 */ /* 0x040fe2000000001a */
[C---:B------:R-:W-:Y:S01]  /*6fb0*/  FFMA R31, R81.reuse, R110, R31 ;  /* 0x0000006e511f7223 */ /* 0x040fe2000000001f */
[C---:B------:R-:W-:Y:S01]  /*6fc0*/  FFMA R28, R81.reuse, R109, R28 ;  /* 0x0000006d511c7223 */ /* 0x040fe2000000001c */
[----:B------:R-:W-:Y:S01]  /*6fd0*/  F2FP.F16.E5M2.UNPACK_B R139, R162 ;  /* 0x000000a2ff8b723e */ /* 0x000fe200020004ff */
[----:B------:R-:W-:Y:S02]  /*6fe0*/  HADD2.F32 R114, -RZ, R113.H1_H1 ;  /* 0x30000071ff727230 */ /* 0x000fe40000004100 */
[----:B------:R-:W-:Y:S01]  /*6ff0*/  FFMA R29, R81, R112, R29 ;  /* 0x00000070511d7223 */ /* 0x000fe2000000001d */
[----:B------:R-:W-:Y:S01]  /*7000*/  F2FP.SATFINITE.E5M2.F32.PACK_AB_MERGE_C R198, R31, R26, RZ ;  /* 0x0000001a1fc6723e */ /* 0x000fe200048060ff */
[----:B------:R-:W-:Y:S02]  /*7010*/  HADD2.F32 R113, -RZ, R115.H0_H0 ;  /* 0x20000073ff717230 */ /* 0x000fe40000004100 */
[C---:B------:R-:W-:Y:S01]  /*7020*/  FMUL R30, R78.reuse, R34 ;  /* 0x000000224e1e7220 */ /* 0x040fe20000400000 */
[----:B------:R-:W-:Y:S01]  /*7030*/  HADD2.F32 R140, -RZ, R139.H1_H1 ;  /* 0x3000008bff8c7230 */ /* 0x000fe20000004100 */
[----:B------:R-:W-:Y:S01]  /*7040*/  F2FP.SATFINITE.E5M2.F32.PACK_AB_MERGE_C R198, R25, R24, R198 ;  /* 0x0000001819c6723e */ /* 0x000fe200048060c6 */
[C---:B------:R-:W-:Y:S01]  /*7050*/  FMUL R35, R78.reuse, R35 ;  /* 0x000000234e237220 */ /* 0x040fe20000400000 */
[--C-:B------:R-:W-:Y:S02]  /*7060*/  HADD2.F32 R115, -RZ, R117.reuse.H0_H0 ;  /* 0x20000075ff737230 */ /* 0x100fe40000004100 */
[C---:B------:R-:W-:Y:S01]  /*7070*/  FFMA R30, R81.reuse, R111, R30 ;  /* 0x0000006f511e7223 */ /* 0x040fe2000000001e */
[----:B------:R-:W-:Y:S02]  /*7080*/  HADD2.F32 R118, -RZ, R117.H1_H1 ;  /* 0x30000075ff767230 */ /* 0x000fe40000004100 */
[C---:B------:R-:W-:Y:S01]  /*7090*/  FFMA R35, R81.reuse, R114, R35 ;  /* 0x0000007251237223 */ /* 0x040fe20000000023 */
[C---:B------:R-:W-:Y:S01]  /*70a0*/  FFMA R32, R81.reuse, R113, R32 ;  /* 0x0000007151207223 */ /* 0x040fe20000000020 */
[----:B------:R-:W-:Y:S01]  /*70b0*/  F2FP.F16.E5M2.UNPACK_B R141, R162.H1 ;  /* 0x000000a2ff8d723e */ /* 0x000fe200030004ff */
[----:B------:R-:W-:Y:S01]  /*70c0*/  FFMA R33, R81, R116, R33 ;  /* 0x0000007451217223 */ /* 0x000fe20000000021 */
[----:B------:R-:W-:Y:S01]  /*70d0*/  HADD2.F32 R117, -RZ, R119.H0_H0 ;  /* 0x20000077ff757230 */ /* 0x000fe20000004100 */
        /* <DEDUP_REMOVED lines=9> */
[----:B------:R1:W-:Y:S01]  /*7170*/  STS.128 [R204+0x4010], R196 ;  /* 0x004010c4cc007388 */ /* 0x0003e20000000c00 */
[----:B------:R-:W-:Y:S01]  /*7180*/  FFMA R37, R81, R120, R37 ;  /* 0x0000007851257223 */ /* 0x000fe20000000025 */
[----:B------:R-:W-:Y:S01]  /*7190*/  F2FP.SATFINITE.E5M2.F32.PACK_AB_MERGE_C R200, R39, R34, RZ ;  /* 0x0000002227c8723e */ /* 0x000fe200048060ff */
[----:B------:R-:W-:Y:S02]  /*71a0*/  HADD2.F32 R122, -RZ, R121.H1_H1 ;  /* 0x30000079ff7a7230 */ /* 0x000fe40000004100 */
[C---:B------:R-:W-:Y:S01]  /*71b0*/  FMUL R38, R78.reuse, R42 ;  /* 0x0000002a4e267220 */ /* 0x040fe20000400000 */
[----:B------:R-:W-:Y:S01]  /*71c0*/  HADD2.F32 R121, -RZ, R123.H0_H0 ;  /* 0x2000007bff797230 */ /* 0x000fe20000004100 */
[----:B------:R-:W-:Y:S01]  /*71d0*/  F2FP.SATFINITE.E5M2.F32.PACK_AB_MERGE_C R200, R33, R32, R200 ;  /* 0x0000002021c8723e */ /* 0x000fe200048060c8 */
[----:B------:R-:W-:Y:S02]  /*71e0*/  HADD2.F32 R144, -RZ, R143.H1_H1 ;  /* 0x3000008fff907230 */ /* 0x000fe40000004100 */
[C---:B------:R-:W-:Y:S01]  /*71f0*/  FFMA R38, R81.reuse, R119, R38 ;  /* 0x0000007751267223 */ /* 0x040fe20000000026 */
[C---:B------:R-:W-:Y:S01]  /*7200*/  FMUL R43, R78.reuse, R43 ;  /* 0x0000002b4e2b7220 */ /* 0x040fe20000400000 */
[--C-:B------:R-:W-:Y:S02]  /*7210*/  HADD2.F32 R123, -RZ, R125.reuse.H0_H0 ;  /* 0x2000007dff7b7230 */ /* 0x100fe40000004100 */
[C---:B------:R-:W-:Y:S01]  /*7220*/  FMUL R42, R78.reuse, R46 ;  /* 0x0000002e4e2a7220 */ /* 0x040fe20000400000 */
[----:B------:R-:W-:Y:S02]  /*7230*/  HADD2.F32 R126, -RZ, R125.H1_H1 ;  /* 0x3000007dff7e7230 */ /* 0x000fe40000004100 */
[C---:B------:R-:W-:Y:S01]  /*7240*/  FFMA R43, R81.reuse, R122, R43 ;  /* 0x0000007a512b7223 */ /* 0x040fe2000000002b */
[----:B------:R-:W-:Y:S01]  /*7250*/  F2FP.F16.E5M2.UNPACK_B R145, R163.H1 ;  /* 0x000000a3ff91723e */ /* 0x000fe200030004ff */
[C---:B------:R-:W-:Y:S01]  /*7260*/  FFMA R40, R81.reuse, R121, R40 ;  /* 0x0000007951287223 */ /* 0x040fe20000000028 */
[----:B------:R-:W-:Y:S01]  /*7270*/  FFMA R41, R81, R124, R41 ;  /* 0x0000007c51297223 */ /* 0x000fe20000000029 */
[----:B------:R-:W-:Y:S01]  /*7280*/  ISETP.NE.AND P0, PT, R193, RZ, PT ;  /* 0x000000ffc100720c */ /* 0x000fe20003f05270 */
[----:B------:R-:W-:Y:S01]  /*7290*/  HADD2.F32 R125, -RZ, R127.H0_H0 ;  /* 0x2000007fff7d7230 */ /* 0x000fe20000004100 */
[----:B------:R-:W-:Y:S01]  /*72a0*/  F2FP.SATFINITE.E5M2.F32.PACK_AB_MERGE_C R201, R43, R38, RZ ;  /* 0x000000262bc9723e */ /* 0x000fe200048060ff */
[----:B------:R-:W-:Y:S01]  /*72b0*/  FFMA R42, R81, R123, R42 ;  /* 0x0000007b512a7223 */ /* 0x000fe2000000002a */
[C---:B------:R-:W-:Y:S01]  /*72c0*/  FMUL R47, R78.reuse, R47 ;  /* 0x0000002f4e2f7220 */ /* 0x040fe20000400000 */
[--C-:B------:R-:W-:Y:S01]  /*72d0*/  HADD2.F32 R127, -RZ, R129.reuse.H0_H0 ;  /* 0x20000081ff7f7230 */ /* 0x100fe20000004100 */
[----:B------:R-:W-:Y:S01]  /*72e0*/  F2FP.SATFINITE.E5M2.F32.PACK_AB_MERGE_C R201, R37, R36, R201 ;  /* 0x0000002425c9723e */ /* 0x000fe200048060c9 */
[----:B------:R-:W-:Y:S02]  /*72f0*/  HADD2.F32 R130, -RZ, R129.H1_H1 ;  /* 0x30000081ff827230 */ /* 0x000fe40000004100 */
[C---:B------:R-:W-:Y:S01]  /*7300*/  FFMA R47, R81.reuse, R126, R47 ;  /* 0x0000007e512f7223 */ /* 0x040fe2000000002f */
[C---:B------:R-:W-:Y:S01]  /*7310*/  FFMA R44, R81.reuse, R125, R44 ;  /* 0x0000007d512c7223 */ /* 0x040fe2000000002c */
[C---:B------:R-:W-:Y:S01]  /*7320*/  FFMA R45, R81.reuse, R128, R45 ;  /* 0x00000080512d7223 */ /* 0x040fe2000000002d */
[----:B------:R-:W-:Y:S02]  /*7330*/  HADD2.F32 R129, -RZ, R131.H0_H0 ;  /* 0x20000083ff817230 */ /* 0x000fe40000004100 */
[C---:B------:R-:W-:Y:S01]  /*7340*/  FMUL R46, R78.reuse, R50 ;  /* 0x000000324e2e7220 */ /* 0x040fe20000400000 */
[C---:B------:R-:W-:Y:S01]  /*7350*/  FMUL R51, R78.reuse, R51 ;  /* 0x000000334e337220 */ /* 0x040fe20000400000 */
[--C-:B------:R-:W-:Y:S02]  /*7360*/  HADD2.F32 R131, -RZ, R133.reuse.H0_H0 ;  /* 0x20000085ff837230 */ /* 0x100fe40000004100 */
[C---:B------:R-:W-:Y:S01]  /*7370*/  FMUL R50, R78.reuse, R54 ;  /* 0x000000364e327220 */ /* 0x040fe20000400000 */
[C---:B------:R-:W-:Y:S01]  /*7380*/  FFMA R46, R81.reuse, R127, R46 ;  /* 0x0000007f512e7223 */ /* 0x040fe2000000002e */
[----:B------:R-:W-:Y:S02]  /*7390*/  HADD2.F32 R134, -RZ, R133.H1_H1 ;  /* 0x30000085ff867230 */ /* 0x000fe40000004100 */
[C---:B------:R-:W-:Y:S01]  /*73a0*/  FFMA R51, R81.reuse, R130, R51 ;  /* 0x0000008251337223 */ /* 0x040fe20000000033 */
[----:B------:R-:W-:Y:S02]  /*73b0*/  HADD2.F32 R133, -RZ, R135.H0_H0 ;  /* 0x20000087ff857230 */ /* 0x000fe40000004100 */
[C---:B------:R-:W-:Y:S01]  /*73c0*/  FMUL R55, R78.reuse, R55 ;  /* 0x000000374e377220 */ /* 0x040fe20000400000 */
[C---:B------:R-:W-:Y:S01]  /*73d0*/  FFMA R48, R81.reuse, R129, R48 ;  /* 0x0000008151307223 */ /* 0x040fe20000000030 */
[C---:B------:R-:W-:Y:S01]  /*73e0*/  FFMA R49, R81.reuse, R132, R49 ;  /* 0x0000008451317223 */ /* 0x040fe20000000031 */
[--C-:B------:R-:W-:Y:S02]  /*73f0*/  HADD2.F32 R135, -RZ, R137.reuse.H0_H0 ;  /* 0x20000089ff877230 */ /* 0x100fe40000004100 */
[C---:B------:R-:W-:Y:S01]  /*7400*/  FFMA R50, R81.reuse, R131, R50 ;  /* 0x0000008351327223 */ /* 0x040fe20000000032 */
[----:B------:R-:W-:Y:S02]  /*7410*/  HADD2.F32 R138, -RZ, R137.H1_H1 ;  /* 0x30000089ff8a7230 */ /* 0x000fe40000004100 */
[C---:B------:R-:W-:Y:S01]  /*7420*/  FMUL R54, R78.reuse, R58 ;  /* 0x0000003a4e367220 */ /* 0x040fe20000400000 */
[----:B------:R-:W-:Y:S02]  /*7430*/  HADD2.F32 R137, -RZ, R139.H0_H0 ;  /* 0x2000008bff897230 */ /* 0x000fe40000004100 */
[C---:B------:R-:W-:Y:S01]  /*7440*/  FFMA R55, R81.reuse, R134, R55 ;  /* 0x0000008651377223 */ /* 0x040fe20000000037 */
        /* <DEDUP_REMOVED lines=16> */
[----:B------:R-:W-:Y:S01]  /*7550*/  FFMA R63, R81, R142, R63 ;  /* 0x0000008e513f7223 */ /* 0x000fe2000000003f */
[----:B------:R-:W-:Y:S01]  /*7560*/  FMUL R67, R78, R67 ;  /* 0x000000434e437220 */ /* 0x000fe20000400000 */
[----:B------:R-:W-:Y:S01]  /*7570*/  F2FP.SATFINITE.E5M2.F32.PACK_AB_MERGE_C R202, R47, R42, RZ ;  /* 0x0000002a2fca723e */ /* 0x000fe200048060ff */
[----:B------:R-:W-:Y:S01]  /*7580*/  FFMA R60, R81, R141, R60 ;  /* 0x0000008d513c7223 */ /* 0x000fe2000000003c */
[----:B------:R-:W-:Y:S01]  /*7590*/  F2FP.SATFINITE.E5M2.F32.PACK_AB_MERGE_C R203, R51, R46, RZ ;  /* 0x0000002e33cb723e */ /* 0x000fe200048060ff */
[C---:B------:R-:W-:Y:S01]  /*75a0*/  FFMA R61, R81.reuse, R144, R61 ;  /* 0x00000090513d7223 */ /* 0x040fe2000000003d */
[C---:B------:R-:W-:Y:S01]  /*75b0*/  FFMA R62, R81.reuse, R143, R62 ;  /* 0x0000008f513e7223 */ /* 0x040fe2000000003e */
[----:B------:R-:W-:Y:S01]  /*75c0*/  FFMA R67, R81, R146, R67 ;  /* 0x0000009251437223 */ /* 0x000fe20000000043 */
[----:B------:R-:W-:Y:S02]  /*75d0*/  F2FP.SATFINITE.E5M2.F32.PACK_AB_MERGE_C R202, R41, R40, R202 ;  /* 0x0000002829ca723e */ /* 0x000fe400048060ca */
[----:B------:R-:W-:Y:S02]  /*75e0*/  F2FP.SATFINITE.E5M2.F32.PACK_AB_MERGE_C R203, R45, R44, R203 ;  /* 0x0000002c2dcb723e */ /* 0x000fe400048060cb */
[----:B------:R-:W-:Y:S02]  /*75f0*/  F2FP.SATFINITE.E5M2.F32.PACK_AB_MERGE_C R212, R55, R50, RZ ;  /* 0x0000003237d4723e */ /* 0x000fe400048060ff */
[----:B------:R-:W-:Y:S01]  /*7600*/  F2FP.SATFINITE.E5M2.F32.PACK_AB_MERGE_C R213, R59, R54, RZ ;  /* 0x000000363bd5723e */ /* 0x000fe200048060ff */
[----:B------:R1:W-:Y:S01]  /*7610*/  STS.128 [R206+0x4020], R200 ;  /* 0x004020c8ce007388 */ /* 0x0003e20000000c00 */
[----:B------:R-:W-:Y:S02]  /*7620*/  F2FP.SATFINITE.E5M2.F32.PACK_AB_MERGE_C R214, R63, R58, RZ ;  /* 0x0000003a3fd6723e */ /* 0x000fe400048060ff */
[----:B------:R-:W-:Y:S02]  /*7630*/  F2FP.SATFINITE.E5M2.F32.PACK_AB_MERGE_C R215, R67, R62, RZ ;  /* 0x0000003e43d7723e */ /* 0x000fe400048060ff */
[----:B------:R-:W-:Y:S02]  /*7640*/  F2FP.SATFINITE.E5M2.F32.PACK_AB_MERGE_C R212, R49, R48, R212 ;  /* 0x0000003031d4723e */ /* 0x000fe400048060d4 */
[----:B------:R-:W-:Y:S02]  /*7650*/  F2FP.SATFINITE.E5M2.F32.PACK_AB_MERGE_C R213, R53, R52, R213 ;  /* 0x0000003435d5723e */ /* 0x000fe400048060d5 */
[----:B------:R-:W-:Y:S02]  /*7660*/  F2FP.SATFINITE.E5M2.F32.PACK_AB_MERGE_C R214, R57, R56, R214 ;  /* 0x0000003839d6723e */ /* 0x000fe400048060d6 */
[----:B------:R-:W-:Y:S02]  /*7670*/  F2FP.SATFINITE.E5M2.F32.PACK_AB_MERGE_C R215, R61, R60, R215 ;  /* 0x0000003c3dd7723e */ /* 0x000fe400048060d7 */
[----:B------:R-:W-:Y:S02]  /*7680*/  LEA R210, R181, UR49, 0x3 ;  /* 0x00000031b5d27c11 */ /* 0x000fe4000f8e18ff */
[----:B------:R-:W-:Y:S01]  /*7690*/  @P6 SHF.L.U32 R221, R180, 0x1f, RZ ;  /* 0x0000001fb4dd6819 */ /* 0x000fe200000006ff */
[----:B------:R1:W-:Y:S01]  /*76a0*/  STS.128 [R205+0x4010], R212 ;  /* 0x004010d4cd007388 */ /* 0x0003e20000000c00 */
[----:B------:R-:W-:Y:S01]  /*76b0*/  @!PT LDS RZ, [RZ] ;  /* 0x00000000fffff984 */ /* 0x000fe20000000800 */
[----:B------:R-:W-:Y:S01]  /*76c0*/  @!PT LDS RZ, [RZ] ;  /* 0x00000000fffff984 */ /* 0x000fe20000000800 */
[----:B------:R-:W-:Y:S01]  /*76d0*/  @!PT LDS RZ, [RZ] ;  /* 0x00000000fffff984 */ /* 0x000fe20000000800 */
[----:B------:R-:W-:Y:S01]  /*76e0*/  @!PT LDS RZ, [RZ] ;  /* 0x00000000fffff984 */ /* 0x000fe20000000800 */
[----:B------:R2:W-:Y:S07]  /*76f0*/  MEMBAR.ALL.CTA ;  /* 0x0000000000007992 */ /* 0x0005ee0000008000 */
[----:B--2---:R-:W2:Y:S02]  /*7700*/  FENCE.VIEW.ASYNC.S ;  /* 0x00000000000073c6 */ /* 0x004ea40000000000 */
[----:B--2---:R-:W-:Y:S06]  /*7710*/  BAR.SYNC.DEFER_BLOCKING 0x1, 0x80 ;  /* 0x0042000000007b1d */ /* 0x004fec0000010000 */
[----:B------:R-:W-:Y:S05]  /*7720*/  @P0 BRA `(.L_x_117) ;  /* 0x0000000000280947 */ /* 0x000fea0003800000 */
[----:B------:R-:W-:Y:S02]  /*7730*/  UIADD3 UR4, UPT, UPT, UR49, 0x4400, URZ ;  /* 0x0000440031047890 */ /* 0x000fe4000fffe0ff */
[----:B------:R-:W-:Y:S01]  /*7740*/  UIADD3 UR6, UP0, UPT, UR52, 0x680, URZ ;  /* 0x0000068034067890 */ /* 0x000fe2000ff1e0ff */
[----:B------:R-:W-:Y:S03]  /*7750*/  UMOV UR43, UR36 ;  /* 0x00000024002b7c82 */ /* 0x000fe60008000000 */
[----:B------:R-:W-:Y:S01]  /*7760*/  MOV R192, UR4 ;  /* 0x0000000400c07c02 */ /* 0x000fe20008000f00 */
[----:B------:R-:W-:Y:S03]  /*7770*/  UIADD3.X UR7, UPT, UPT, URZ, UR53, URZ, UP0, !UPT ;  /* 0x00000035ff077290 */ /* 0x000fe600087fe4ff */
[----:B------:R-:W-:Y:S11]  /*7780*/  R2UR UR40, R192 ;  /* 0x00000000c02872ca */ /* 0x000ff600000e0000 */
[----:B------:R-:W-:Y:S02]  /*7790*/  @!UPT UIADD3 URZ, UPT, UPT, URZ, URZ, URZ ;  /* 0x000000fffffff290 */ /* 0x000fe4000fffe0ff */
[----:B------:R2:W-:Y:S01]  /*77a0*/  UTMASTG.3D [UR40], [UR6] ;  /* 0x00000028060073b5 */ /* 0x0005e20008010000 */
[----:B------:R0:W-:Y:S01]  /*77b0*/  UTMACMDFLUSH ;  /* 0x00000000000079b7 */ /* 0x0001e20000000000 */
[----:B--2---:R-:W-:Y:S04]  /*77c0*/  DEPBAR.LE SB0, 0x1 ;  /* 0x000080400000791a */ /* 0x004fe80000000000 */
.L_x_117:
[----:B------:R-:W-:Y:S05]  /*77d0*/  BSYNC.RECONVERGENT B0 ;  /* 0x0000000000007941 */ /* 0x000fea0003800200 */
.L_x_116:
[----:B------:R-:W-:Y:S06]  /*77e0*/  BAR.SYNC.DEFER_BLOCKING 0x1, 0x80 ;  /* 0x0042000000007b1d */ /* 0x000fec0000010000 */
[----:B------:R-:W2:Y:S01]  /*77f0*/  @P6 SYNCS.PHASECHK.TRANS64.TRYWAIT P0, [R210+URZ+0x180], R221 ;  /* 0x000180ddd20065a7 */ /* 0x000ea200080011ff */
[----:B------:R-:W-:Y:S01]  /*7800*/  BSSY B1, `(.L_x_118) ;  /* 0x0000023000017945 */ /* 0x000fe20003800000 */
[----:B--2---:R-:W-:Y:S03]  /*7810*/  @P6 SEL R208, RZ, 0x1, !P0 ;  /* 0x00000001ffd06807 */ /* 0x004fe60004000000 */
[----:B------:R-:W-:Y:S05]  /*7820*/  @!P6 BRA `(.L_x_119) ;  /* 0x000000000080e947 */ /* 0x000fea0003800000 */
[----:B------:R-:W-:Y:S01]  /*7830*/  ISETP.NE.AND P1, PT, R209, RZ, PT ;  /* 0x000000ffd100720c */ /* 0x000fe20003f25270 */
[----:B------:R-:W-:Y:S01]  /*7840*/  BSSY B0, `(.L_x_120) ;  /* 0x000000a000007945 */ /* 0x000fe20003800000 */
[----:B------:R-:W-:Y:S11]  /*7850*/  ISETP.NE.AND P0, PT, R208, RZ, PT ;  /* 0x000000ffd000720c */ /* 0x000ff60003f05270 */
[----:B------:R-:W-:Y:S04]  /*7860*/  @P1 IMAD R0, R181, 0x2000, R190 ;  /* 0x00002000b5001824 */ /* 0x000fe800078e02be */
[C---:B------:R-:W-:Y:S01]  /*7870*/  @P1 IMAD.IADD R2, R0.reuse, 0x1, R211 ;  /* 0x0000000100021824 */ /* 0x040fe200078e02d3 */
[----:B------:R-:W-:Y:S03]  /*7880*/  @P1 IADD3 R219, PT, PT, R0, R219, RZ ;  /* 0x000000db00db1210 */ /* 0x000fe60007ffe0ff */
[----:B------:R-:W-:Y:S01]  /*7890*/  @P1 IMAD.IADD R217, R217, 0x1, R2 ;  /* 0x00000001d9d91824 */ /* 0x000fe200078e0202 */
[----:B------:R-:W-:Y:S06]  /*78a0*/  @P0 BRA `(.L_x_121) ;  /* 0x00000000000c0947 */ /* 0x000fec0003800000 */
[----:B------:R-:W-:Y:S04]  /*78b0*/  SHF.L.U32 R3, R180, 0x1f, RZ ;  /* 0x0000001fb4037819 */ /* 0x000fe800000006ff */
[----:B------:R-:W2:Y:S02]  /*78c0*/  SYNCS.PHASECHK.TRANS64.TRYWAIT P0, [R210+URZ+0x180], R3 ;  /* 0x00018003d20075a7 */ /* 0x000ea400080011ff */
[----:B--2---:R-:W-:Y:S05]  /*78d0*/  @!P0 BRA `(.L_x_122) ;  /* 0x0000002400988947 */ /* 0x004fea0003800000 */
.L_x_121:
[----:B------:R-:W-:Y:S05]  /*78e0*/  BSYNC B0 ;  /* 0x0000000000007941 */ /* 0x000fea0003800000 */
.L_x_120:
[----:B------:R-:W-:Y:S01]  /*78f0*/  ISETP.NE.AND P0, PT, R209, RZ, PT ;  /* 0x000000ffd100720c */ /* 0x000fe20003f05270 */
[----:B--2---:R-:W-:Y:S02]  /*7900*/  VIADD R210, R210, 0x190 ;  /* 0x00000190d2d27836 */ /* 0x004fe40000000000 */
[----:B------:R-:W-:Y:S02]  /*7910*/  IMAD.U32 R3, RZ, RZ, UR37 ;  /* 0x00000025ff037e24 */ /* 0x000fe4000f8e00ff */
[----:B------:R-:W-:Y:S03]  /*7920*/  VIADD R181, R181, 0x1 ;  /* 0x00000001b5b57836 */ /* 0x000fe60000000000 */
[----:B------:R-:W-:Y:S05]  /*7930*/  PRMT R3, R3, 0x654, R210 ;  /* 0x0000065403037816 */ /* 0x000fea00000000d2 */
[----:B------:R2:W3:Y:S04]  /*7940*/  @P0 LDS.128 R148, [R0] ;  /* 0x0000000000940984 */ /* 0x0004e80000000c00 */
[----:B------:R2:W4:Y:S04]  /*7950*/  @P0 LDS.128 R152, [R2+0x10] ;  /* 0x0000100002980984 */ /* 0x0005280000000c00 */
        /* <DEDUP_REMOVED lines=9> */
[----:B------:R-:W-:Y:S01]  /*79f0*/  SEL R181, R181, RZ, P0 ;  /* 0x000000ffb5b57207 */ /* 0x000fe20000000000 */
[----:B-----5:R5:W-:Y:S02]  /*7a00*/  SYNCS.ARRIVE.TRANS64.RED.A1T0 RZ, [R3+URZ], RZ ;  /* 0x000000ff03ff79a7 */ /* 0x020be400081004ff */
[----:B-----5:R-:W-:Y:S04]  /*7a10*/  SEL R3, RZ, 0x1, P0 ;  /* 0x00000001ff037807 */ /* 0x020fe80000000000 */
[----:B--234-:R-:W-:Y:S02]  /*7a20*/  LOP3.LUT R180, R180, R3, RZ, 0x3c, !PT ;  /* 0x00000003b4b47212 */ /* 0x01cfe400078e3cff */
.L_x_119:
[----:B------:R-:W-:Y:S05]  /*7a30*/  BSYNC B1 ;  /* 0x0000000000017941 */ /* 0x000fea0003800000 */
.L_x_118:
[----:B------:R-:W-:Y:S05]  /*7a40*/  VIADD R0, R80, 0x40 ;  /* 0x0000004050007836 */ /* 0x000fea0000000000 */
[----:B------:R-:W-:Y:S04]  /*7a50*/  SHF.R.U32.HI R0, RZ, 0x15, R0 ;  /* 0x00000015ff007819 */ /* 0x000fe80000011600 */
[----:B------:R-:W-:Y:S11]  /*7a60*/  LOP3.LUT P0, RZ, R0, 0x3, R173, 0x48, !PT ;  /* 0x0000000300ff7812 */ /* 0x000ff600078048ad */
[----:B------:R-:W-:Y:S02]  /*7a70*/  @!UPT UIADD3 URZ, UPT, UPT, URZ, URZ, URZ ;  /* 0x000000fffffff290 */ /* 0x000fe4000fffe0ff */
[----:B------:R-:W-:Y:S05]  /*7a80*/  @!P0 BRA `(.L_x_123) ;  /* 0x0000000000408947 */ /* 0x000fea0003800000 */
[----:B------:R-:W2:Y:S01]  /*7a90*/  LDCU.64 UR8, c[0x4][0x70] ;  /* 0x01000e00ff0877ac */ /* 0x000ea20008000a00 */
[----:B------:R-:W-:Y:S01]  /*7aa0*/  MOV R3, 0x0 ;  /* 0x0000000000037802 */ /* 0x000fe20000000f00 */
[----:B------:R-:W-:Y:S02]  /*7ab0*/  HFMA2 R12, -RZ, RZ, 0, 5.9604644775390625e-08 ;  /* 0x00000001ff0c7431 */ /* 0x000fe400000001ff */
[----:B------:R-:W-:Y:S02]  /*7ac0*/  IMAD.MOV.U32 R8, RZ, RZ, 0x192 ;  /* 0x00000192ff087424 */ /* 0x000fe400078e00ff */
[----:B------:R-:W-:Y:S01]  /*7ad0*/  IMAD.MOV.U32 R13, RZ, RZ, RZ ;  /* 0x000000ffff0d7224 */ /* 0x000fe200078e00ff */
[----:B------:R-:W3:Y:S01]  /*7ae0*/  LDCU.64 UR6, c[0x4][0x78] ;  /* 0x01000f00ff0677ac */ /* 0x000ee20008000a00 */
[----:B------:R-:W4:Y:S01]  /*7af0*/  LDC.64 R2, c[0x4][R3] ;  /* 0x0100000003027b82 */ /* 0x000f220000000a00 */
[----:B------:R-:W5:Y:S01]  /*7b00*/  LDCU.64 UR4, c[0x4][0x10] ;  /* 0x01000200ff0477ac */ /* 0x000f620008000a00 */
[----:B--2---:R-:W-:Y:S01]  /*7b10*/  MOV R5, UR9 ;  /* 0x0000000900057c02 */ /* 0x004fe20008000f00 */
[----:B------:R-:W-:Y:S01]  /*7b20*/  IMAD.U32 R4, RZ, RZ, UR8 ;  /* 0x00000008ff047e24 */ /* 0x000fe2000f8e00ff */
[----:B---3--:R-:W-:Y:S01]  /*7b30*/  MOV R7, UR7 ;  /* 0x0000000700077c02 */ /* 0x008fe20008000f00 */
[----:B------:R-:W-:Y:S01]  /*7b40*/  IMAD.U32 R6, RZ, RZ, UR6 ;  /* 0x00000006ff067e24 */ /* 0x000fe2000f8e00ff */
[----:B-----5:R-:W-:Y:S01]  /*7b50*/  MOV R11, UR5 ;  /* 0x00000005000b7c02 */ /* 0x020fe20008000f00 */
[----:B------:R-:W-:Y:S02]  /*7b60*/  IMAD.U32 R10, RZ, RZ, UR4 ;  /* 0x00000004ff0a7e24 */ /* 0x000fe4000f8e00ff */
[----:B------:R-:W-:Y:S07]  /*7b70*/  LEPC R20, `(.L_x_123) ;  /* 0x000000001014794e */ /* 0x000fee0000000000 */
[----:B-1--4-:R-:W-:Y:S05]  /*7b80*/  CALL.ABS.NOINC R2 ;  /* 0x0000000002007343 */ /* 0x012fea0003c00000 */
.L_x_123:
[----:B------:R-:W-:Y:S01]  /*7b90*/  ISETP.NE.AND P0, PT, R193, RZ, PT ;  /* 0x000000ffc100720c */ /* 0x000fe20003f05270 */
[----:B------:R-:W-:Y:S05]  /*7ba0*/  WARPSYNC.ALL ;  /* 0x0000000000007948 */ /* 0x000fea0003800000 */
[----:B------:R-:W-:Y:S01]  /*7bb0*/  R2UR UR4, R80 ;  /* 0x00000000500472ca */ /* 0x000fe200000e0000 */
[----:B------:R-:W-:Y:S01]  /*7bc0*/  BSSY.RECONVERGENT B0, `(.L_x_124) ;  /* 0x000011d000007945 */ /* 0x000fe20003800200 */
[----:B------:R-:W-:Y:S02]  /*7bd0*/  F2FP.F16.E5M2.UNPACK_B R11, R149 ;  /* 0x00000095ff0b723e */ /* 0x000fe400020004ff */
[----:B------:R-:W-:Y:S02]  /*7be0*/  F2FP.F16.E5M2.UNPACK_B R10, R150 ;  /* 0x00000096ff0a723e */ /* 0x000fe400020004ff */
[----:B------:R-:W-:Y:S01]  /*7bf0*/  F2FP.F16.E5M2.UNPACK_B R9, R151 ;  /* 0x00000097ff09723e */ /* 0x000fe200020004ff */
[--C-:B------:R-:W-:Y:S01]  /*7c00*/  HADD2.F32 R83, -RZ, R11.reuse.H0_H0 ;  /* 0x2000000bff537230 */ /* 0x100fe20000004100 */
[----:B------:R-:W-:Y:S01]  /*7c10*/  F2FP.F16.E5M2.UNPACK_B R8, R152 ;  /* 0x00000098ff08723e */ /* 0x000fe200020004ff */
[----:B------:R-:W-:Y:S01]  /*7c20*/  HADD2.F32 R84, -RZ, R11.H1_H1 ;  /* 0x3000000bff547230 */ /* 0x000fe20000004100 */
[----:B------:R-:W-:Y:S01]  /*7c30*/  F2FP.F16.E5M2.UNPACK_B R7, R153 ;  /* 0x00000099ff07723e */ /* 0x000fe200020004ff */
[--C-:B------:R-:W-:Y:S01]  /*7c40*/  HADD2.F32 R87, -RZ, R10.reuse.H0_H0 ;  /* 0x2000000aff577230 */ /* 0x100fe20000004100 */
[----:B------:R-:W-:Y:S01]  /*7c50*/  F2FP.F16.E5M2.UNPACK_B R6, R154 ;  /* 0x0000009aff06723e */ /* 0x000fe200020004ff */
[----:B------:R-:W-:Y:S01]  /*7c60*/  HADD2.F32 R88, -RZ, R10.H1_H1 ;  /* 0x3000000aff587230 */ /* 0x000fe20000004100 */
[----:B------:R-:W-:Y:S01]  /*7c70*/  F2FP.F16.E5M2.UNPACK_B R5, R155 ;  /* 0x0000009bff05723e */ /* 0x000fe200020004ff */
[--C-:B------:R-:W-:Y:S01]  /*7c80*/  HADD2.F32 R91, -RZ, R9.reuse.H0_H0 ;  /* 0x20000009ff5b7230 */ /* 0x100fe20000004100 */
[----:B-1----:R-:W-:Y:S01]  /*7c90*/  F2FP.F16.E5M2.UNPACK_B R4, R156 ;  /* 0x0000009cff04723e */ /* 0x002fe200020004ff */
[----:B------:R-:W-:Y:S01]  /*7ca0*/  HADD2.F32 R92, -RZ, R9.H1_H1 ;  /* 0x30000009ff5c7230 */ /* 0x000fe20000004100 */
[-C--:B------:R-:W-:Y:S01]  /*7cb0*/  F2FP.F16.E5M2.UNPACK_B R2, R148.reuse ;  /* 0x00000094ff02723e */ /* 0x080fe200020004ff */
[--C-:B------:R-:W-:Y:S01]  /*7cc0*/  HADD2.F32 R95, -RZ, R8.reuse.H0_H0 ;  /* 0x20000008ff5f7230 */ /* 0x100fe20000004100 */
[----:B------:R-:W-:Y:S01]  /*7cd0*/  F2FP.F16.E5M2.UNPACK_B R148, R148.H1 ;  /* 0x00000094ff94723e */ /* 0x000fe200030004ff */
[----:B------:R-:W-:Y:S01]  /*7ce0*/  HADD2.F32 R97, -RZ, R8.H1_H1 ;  /* 0x30000008ff617230 */ /* 0x000fe20000004100 */
[----:B------:R-:W-:Y:S01]  /*7cf0*/  F2FP.F16.E5M2.UNPACK_B R149, R149.H1 ;  /* 0x00000095ff95723e */ /* 0x000fe200030004ff */
[--C-:B------:R-:W-:Y:S01]  /*7d00*/  HADD2.F32 R98, -RZ, R7.reuse.H0_H0 ;  /* 0x20000007ff627230 */ /* 0x100fe20000004100 */
[----:B------:R-:W-:Y:S01]  /*7d10*/  F2FP.F16.E5M2.UNPACK_B R150, R150.H1 ;  /* 0x00000096ff96723e */ /* 0x000fe200030004ff */
[----:B------:R-:W-:Y:S01]  /*7d20*/  HADD2.F32 R101, -RZ, R7.H1_H1 ;  /* 0x30000007ff657230 */ /* 0x000fe20000004100 */
[----:B------:R-:W-:Y:S01]  /*7d30*/  F2FP.F16.E5M2.UNPACK_B R151, R151.H1 ;  /* 0x00000097ff97723e */ /* 0x000fe200030004ff */
[--C-:B------:R-:W-:Y:S01]  /*7d40*/  HADD2.F32 R102, -RZ, R6.reuse.H0_H0 ;  /* 0x20000006ff667230 */ /* 0x100fe20000004100 */
[----:B------:R-:W-:Y:S01]  /*7d50*/  F2FP.F16.E5M2.UNPACK_B R138, R163 ;  /* 0x000000a3ff8a723e */ /* 0x000fe200020004ff */
[----:B------:R-:W-:Y:S01]  /*7d60*/  HADD2.F32 R105, -RZ, R6.H1_H1 ;  /* 0x30000006ff697230 */ /* 0x000fe20000004100 */
[----:B------:R-:W-:Y:S01]  /*7d70*/  R2UR UR5, R207 ;  /* 0x00000000cf0572ca */ /* 0x000fe200000e0000 */
        /* <DEDUP_REMOVED lines=8> */
[----:B------:R-:W1:Y:S01]  /*7e00*/  LDTM.x64 R4, tmem[UR4+0x40] ;  /* 0x00004004000479ee */ /* 0x000e620008340000 */
[--C-:B------:R-:W-:Y:S01]  /*7e10*/  HADD2.F32 R0, -RZ, R2.reuse.H0_H0 ;  /* 0x20000002ff007230 */ /* 0x100fe20000004100 */
[----:B------:R-:W-:Y:S01]  /*7e20*/  NOP ;  /* 0x0000000000007918 */ /* 0x000fe20000000000 */
[----:B------:R-:W-:Y:S01]  /*7e30*/  HADD2.F32 R2, -RZ, R2.H1_H1 ;  /* 0x30000002ff027230 */ /* 0x000fe20000004100 */
[----:B------:R-:W-:Y:S01]  /*7e40*/  UIADD3 UR5, UPT, UPT, UR5, 0x1f0, URZ ;  /* 0x000001f005057890 */ /* 0x000fe2000fffe0ff */
[--C-:B------:R-:W-:Y:S01]  /*7e50*/  HADD2.F32 R86, -RZ, R149.reuse.H1_H1 ;  /* 0x30000095ff567230 */ /* 0x100fe20000004100 */
[----:B------:R-:W-:Y:S01]  /*7e60*/  F2FP.F16.E5M2.UNPACK_B R132, R161 ;  /* 0x000000a1ff84723e */ /* 0x000fe200020004ff */
[--C-:B------:R-:W-:Y:S01]  /*7e70*/  HADD2.F32 R114, -RZ, R116.reuse.H0_H0 ;  /* 0x20000074ff727230 */ /* 0x100fe20000004100 */
[----:B------:R-:W-:Y:S01]  /*7e80*/  UPRMT UR5, UR37, 0x654, UR5 ;  /* 0x0000065425057896 */ /* 0x000fe20008000005 */
[----:B------:R-:W-:Y:S01]  /*7e90*/  HADD2.F32 R117, -RZ, R116.H1_H1 ;  /* 0x30000074ff757230 */ /* 0x000fe20000004100 */
[----:B------:R-:W-:Y:S01]  /*7ea0*/  F2FP.F16.E5M2.UNPACK_B R136, R162 ;  /* 0x000000a2ff88723e */ /* 0x000fe200020004ff */
[--C-:B------:R-:W-:Y:S01]  /*7eb0*/  HADD2.F32 R118, -RZ, R120.reuse.H0_H0 ;  /* 0x20000078ff767230 */ /* 0x100fe20000004100 */
[----:B------:R-:W-:Y:S01]  /*7ec0*/  F2FP.F16.E5M2.UNPACK_B R152, R152.H1 ;  /* 0x00000098ff98723e */ /* 0x000fe200030004ff */
[----:B------:R-:W-:Y:S01]  /*7ed0*/  HADD2.F32 R121, -RZ, R120.H1_H1 ;  /* 0x30000078ff797230 */ /* 0x000fe20000004100 */
[----:B------:R-:W-:Y:S01]  /*7ee0*/  F2FP.F16.E5M2.UNPACK_B R153, R153.H1 ;  /* 0x00000099ff99723e */ /* 0x000fe200030004ff */
[--C-:B------:R-:W-:Y:S01]  /*7ef0*/  HADD2.F32 R122, -RZ, R124.reuse.H0_H0 ;  /* 0x2000007cff7a7230 */ /* 0x100fe20000004100 */
[----:B------:R-:W-:Y:S01]  /*7f00*/  F2FP.F16.E5M2.UNPACK_B R154, R154.H1 ;  /* 0x0000009aff9a723e */ /* 0x000fe200030004ff */
[----:B-1----:R-:W-:Y:S01]  /*7f10*/  SYNCS.ARRIVE.TRANS64.RED.A1T0 RZ, [UR5], RZ ;  /* 0x000000ffffff79a7 */ /* 0x002fe20008100405 */
[----:B------:R-:W-:Y:S01]  /*7f20*/  HADD2.F32 R125, -RZ, R124.H1_H1 ;  /* 0x3000007cff7d7230 */ /* 0x000fe20000004100 */
[----:B------:R-:W-:Y:S01]  /*7f30*/  F2FP.F16.E5M2.UNPACK_B R155, R155.H1 ;  /* 0x0000009bff9b723e */ /* 0x000fe200030004ff */
[--C-:B------:R-:W-:Y:S01]  /*7f40*/  HADD2.F32 R126, -RZ, R128.reuse.H0_H0 ;  /* 0x20000080ff7e7230 */ /* 0x100fe20000004100 */
[----:B------:R-:W-:Y:S01]  /*7f50*/  F2FP.F16.E5M2.UNPACK_B R156, R156.H1 ;  /* 0x0000009cff9c723e */ /* 0x000fe200030004ff */
[----:B------:R-:W-:Y:S01]  /*7f60*/  HADD2.F32 R129, -RZ, R128.H1_H1 ;  /* 0x30000080ff817230 */ /* 0x000fe20000004100 */
[----:B------:R-:W-:Y:S01]  /*7f70*/  F2FP.F16.E5M2.UNPACK_B R157, R157.H1 ;  /* 0x0000009dff9d723e */ /* 0x000fe200030004ff */
[C---:B------:R-:W-:Y:S01]  /*7f80*/  FMUL R4, R78.reuse, R4 ;  /* 0x000000044e047220 */ /* 0x040fe20000400000 */
[C---:B------:R-:W-:Y:S01]  /*7f90*/  FMUL R5, R78.reuse, R5 ;  /* 0x000000054e057220 */ /* 0x040fe20000400000 */
[----:B------:R-:W-:Y:S02]  /*7fa0*/  HADD2.F32 R3, -RZ, R148.H0_H0 ;  /* 0x20000094ff037230 */ /* 0x000fe40000004100 */
        /* <DEDUP_REMOVED lines=9> */
[C---:B------:R-:W-:Y:S01]  /*8040*/  FMUL R2, R78.reuse, R21 ;  /* 0x000000154e027220 */ /* 0x040fe20000400000 */
[C---:B------:R-:W-:Y:S01]  /*8050*/  FMUL R21, R78.reuse, R28 ;  /* 0x0000001c4e157220 */ /* 0x040fe20000400000 */
[----:B------:R-:W-:Y:S02]  /*8060*/  HADD2.F32 R130, -RZ, R132.H0_H0 ;  /* 0x20000084ff827230 */ /* 0x000fe40000004100 */
[C---:B------:R-:W-:Y:S01]  /*8070*/  FMUL R6, R78.reuse, R6 ;  /* 0x000000064e067220 */ /* 0x040fe20000400000 */
[----:B------:R-:W-:Y:S02]  /*8080*/  HADD2.F32 R82, -RZ, R148.H1_H1 ;  /* 0x30000094ff527230 */ /* 0x000fe40000004100 */
[C---:B------:R-:W-:Y:S01]  /*8090*/  FMUL R7, R78.reuse, R7 ;  /* 0x000000074e077220 */ /* 0x040fe20000400000 */
[----:B------:R-:W-:Y:S02]  /*80a0*/  HADD2.F32 R85, -RZ, R149.H0_H0 ;  /* 0x20000095ff557230 */ /* 0x000fe40000004100 */
[C---:B------:R-:W-:Y:S01]  /*80b0*/  FFMA R6, R81.reuse, R3, R6 ;  /* 0x0000000351067223 */ /* 0x040fe20000000006 */
[----:B------:R-:W-:Y:S02]  /*80c0*/  HADD2.F32 R133, -RZ, R132.H1_H1 ;  /* 0x30000084ff857230 */ /* 0x000fe40000004100 */
[C---:B------:R-:W-:Y:S01]  /*80d0*/  FFMA R7, R81.reuse, R82, R7 ;  /* 0x0000005251077223 */ /* 0x040fe20000000007 */
[C---:B------:R-:W-:Y:S01]  /*80e0*/  FFMA R8, R81.reuse, R83, R8 ;  /* 0x0000005351087223 */ /* 0x040fe20000000008 */
[C---:B------:R-:W-:Y:S01]  /*80f0*/  FFMA R9, R81.reuse, R84, R9 ;  /* 0x0000005451097223 */ /* 0x040fe20000000009 */
[--C-:B------:R-:W-:Y:S02]  /*8100*/  HADD2.F32 R82, -RZ, R138.reuse.H0_H0 ;  /* 0x2000008aff527230 */ /* 0x100fe40000004100 */
[C---:B------:R-:W-:Y:S01]  /*8110*/  FMUL R10, R78.reuse, R10 ;  /* 0x0000000a4e0a7220 */ /* 0x040fe20000400000 */
[----:B------:R-:W-:Y:S02]  /*8120*/  HADD2.F32 R83, -RZ, R138.H1_H1 ;  /* 0x3000008aff537230 */ /* 0x000fe40000004100 */
[C---:B------:R-:W-:Y:S01]  /*8130*/  FMUL R11, R78.reuse, R11 ;  /* 0x0000000b4e0b7220 */ /* 0x040fe20000400000 */
[----:B------:R-:W-:Y:S02]  /*8140*/  HADD2.F32 R89, -RZ, R150.H0_H0 ;  /* 0x20000096ff597230 */ /* 0x000fe40000004100 */
[C---:B------:R-:W-:Y:S01]  /*8150*/  FFMA R10, R81.reuse, R85, R10 ;  /* 0x00000055510a7223 */ /* 0x040fe2000000000a */
[--C-:B------:R-:W-:Y:S02]  /*8160*/  HADD2.F32 R134, -RZ, R136.reuse.H0_H0 ;  /* 0x20000088ff867230 */ /* 0x100fe40000004100 */
[C---:B------:R-:W-:Y:S01]  /*8170*/  FFMA R11, R81.reuse, R86, R11 ;  /* 0x00000056510b7223 */ /* 0x040fe2000000000b */
[C---:B------:R-:W-:Y:S01]  /*8180*/  FFMA R12, R81.reuse, R87, R12 ;  /* 0x00000057510c7223 */ /* 0x040fe2000000000c */
[----:B------:R-:W-:Y:S01]  /*8190*/  FFMA R13, R81, R88, R13 ;  /* 0x00000058510d7223 */ /* 0x000fe2000000000d */
[----:B------:R-:W-:Y:S01]  /*81a0*/  F2FP.SATFINITE.E5M2.F32.PACK_AB_MERGE_C R86, R7, R6, RZ ;  /* 0x000000060756723e */ /* 0x000fe200048060ff */
[C---:B------:R-:W-:Y:S01]  /*81b0*/  FMUL R7, R78.reuse, R24 ;  /* 0x000000184e077220 */ /* 0x040fe20000400000 */
[----:B------:R-:W-:Y:S01]  /*81c0*/  F2FP.SATFINITE.E5M2.F32.PACK_AB_MERGE_C R138, R11, R10, RZ ;  /* 0x0000000a0b8a723e */ /* 0x000fe200048060ff */
[C---:B------:R-:W-:Y:S01]  /*81d0*/  FMUL R10, R78.reuse, R25 ;  /* 0x000000194e0a7220 */ /* 0x040fe20000400000 */
[C---:B------:R-:W-:Y:S01]  /*81e0*/  FMUL R25, R78.reuse, R32 ;  /* 0x000000204e197220 */ /* 0x040fe20000400000 */
[----:B------:R-:W-:Y:S02]  /*81f0*/  HADD2.F32 R137, -RZ, R136.H1_H1 ;  /* 0x30000088ff897230 */ /* 0x000fe40000004100 */
[C---:B------:R-:W-:Y:S01]  /*8200*/  FMUL R14, R78.reuse, R14 ;  /* 0x0000000e4e0e7220 */ /* 0x040fe20000400000 */
[----:B------:R-:W-:Y:S02]  /*8210*/  HADD2.F32 R90, -RZ, R150.H1_H1 ;  /* 0x30000096ff5a7230 */ /* 0x000fe40000004100 */
[C---:B------:R-:W-:Y:S01]  /*8220*/  FMUL R15, R78.reuse, R15 ;  /* 0x0000000f4e0f7220 */ /* 0x040fe20000400000 */
[--C-:B------:R-:W-:Y:S02]  /*8230*/  HADD2.F32 R93, -RZ, R151.reuse.H0_H0 ;  /* 0x20000097ff5d7230 */ /* 0x100fe40000004100 */
[C---:B------:R-:W-:Y:S01]  /*8240*/  FFMA R14, R81.reuse, R89, R14 ;  /* 0x00000059510e7223 */ /* 0x040fe2000000000e */
[----:B------:R-:W-:Y:S02]  /*8250*/  HADD2.F32 R94, -RZ, R151.H1_H1 ;  /* 0x30000097ff5e7230 */ /* 0x000fe40000004100 */
[C---:B------:R-:W-:Y:S01]  /*8260*/  FFMA R15, R81.reuse, R90, R15 ;  /* 0x0000005a510f7223 */ /* 0x040fe2000000000f */
[C---:B------:R-:W-:Y:S01]  /*8270*/  FFMA R16, R81.reuse, R91, R16 ;  /* 0x0000005b51107223 */ /* 0x040fe20000000010 */
[----:B------:R-:W-:Y:S01]  /*8280*/  FFMA R17, R81, R92, R17 ;  /* 0x0000005c51117223 */ /* 0x000fe20000000011 */
[C---:B------:R-:W-:Y:S01]  /*8290*/  FMUL R18, R78.reuse, R18 ;  /* 0x000000124e127220 */ /* 0x040fe20000400000 */
[C---:B------:R-:W-:Y:S01]  /*82a0*/  FMUL R19, R78.reuse, R19 ;  /* 0x000000134e137220 */ /* 0x040fe20000400000 */
[--C-:B------:R-:W-:Y:S01]  /*82b0*/  HADD2.F32 R96, -RZ, R152.reuse.H0_H0 ;  /* 0x20000098ff607230 */ /* 0x100fe20000004100 */
[----:B------:R-:W-:Y:S01]  /*82c0*/  F2FP.SATFINITE.E5M2.F32.PACK_AB_MERGE_C R14, R15, R14, RZ ;  /* 0x0000000e0f0e723e */ /* 0x000fe200048060ff */
[C---:B------:R-:W-:Y:S01]  /*82d0*/  FFMA R18, R81.reuse, R93, R18 ;  /* 0x0000005d51127223 */ /* 0x040fe20000000012 */
[C---:B------:R-:W-:Y:S01]  /*82e0*/  FFMA R19, R81.reuse, R94, R19 ;  /* 0x0000005e51137223 */ /* 0x040fe20000000013 */
[C---:B------:R-:W-:Y:S01]  /*82f0*/  FFMA R0, R81.reuse, R95, R0 ;  /* 0x0000005f51007223 */ /* 0x040fe20000000000 */
[----:B------:R-:W-:Y:S01]  /*8300*/  FFMA R2, R81, R97, R2 ;  /* 0x0000006151027223 */ /* 0x000fe20000000002 */
[----:B------:R-:W-:Y:S02]  /*8310*/  HADD2.F32 R99, -RZ, R152.H1_H1 ;  /* 0x30000098ff637230 */ /* 0x000fe40000004100 */
[C---:B------:R-:W-:Y:S01]  /*8320*/  FMUL R3, R78.reuse, R22 ;  /* 0x000000164e037220 */ /* 0x040fe20000400000 */
[----:B------:R-:W-:Y:S01]  /*8330*/  F2FP.SATFINITE.E5M2.F32.PACK_AB_MERGE_C R18, R19, R18, RZ ;  /* 0x000000121312723e */ /* 0x000fe200048060ff */
[C---:B------:R-:W-:Y:S01]  /*8340*/  FMUL R22, R78.reuse, R29 ;  /* 0x0000001d4e167220 */ /* 0x040fe20000400000 */
[C---:B------:R-:W-:Y:S01]  /*8350*/  FMUL R29, R78.reuse, R36 ;  /* 0x000000244e1d7220 */ /* 0x040fe20000400000 */
[C---:B------:R-:W-:Y:S01]  /*8360*/  FFMA R3, R81.reuse, R96, R3 ;  /* 0x0000006051037223 */ /* 0x040fe20000000003 */
[C---:B------:R-:W-:Y:S01]  /*8370*/  FMUL R6, R78.reuse, R23 ;  /* 0x000000174e067220 */ /* 0x040fe20000400000 */
[--C-:B------:R-:W-:Y:S02]  /*8380*/  HADD2.F32 R100, -RZ, R153.reuse.H0_H0 ;  /* 0x20000099ff647230 */ /* 0x100fe40000004100 */
[C---:B------:R-:W-:Y:S01]  /*8390*/  FMUL R11, R78.reuse, R26 ;  /* 0x0000001a4e0b7220 */ /* 0x040fe20000400000 */
[----:B------:R-:W-:Y:S02]  /*83a0*/  HADD2.F32 R103, -RZ, R153.H1_H1 ;  /* 0x30000099ff677230 */ /* 0x000fe40000004100 */
[C---:B------:R-:W-:Y:S01]  /*83b0*/  FFMA R6, R81.reuse, R99, R6 ;  /* 0x0000006351067223 */ /* 0x040fe20000000006 */
[C---:B------:R-:W-:Y:S01]  /*83c0*/  FFMA R7, R81.reuse, R98, R7 ;  /* 0x0000006251077223 */ /* 0x040fe20000000007 */
[C---:B------:R-:W-:Y:S01]  /*83d0*/  FFMA R10, R81.reuse, R101, R10 ;  /* 0x00000065510a7223 */ /* 0x040fe2000000000a */
[C---:B------:R-:W-:Y:S01]  /*83e0*/  FFMA R11, R81.reuse, R100, R11 ;  /* 0x00000064510b7223 */ /* 0x040fe2000000000b */
[----:B------:R-:W-:Y:S01]  /*83f0*/  FMUL R26, R78, R33 ;  /* 0x000000214e1a7220 */ /* 0x000fe20000400000 */
[----:B------:R-:W-:Y:S01]  /*8400*/  F2FP.SATFINITE.E5M2.F32.PACK_AB_MERGE_C R3, R6, R3, RZ ;  /* 0x000000030603723e */ /* 0x000fe200048060ff */
[C---:B------:R-:W-:Y:S01]  /*8410*/  FMUL R33, R78.reuse, R40 ;  /* 0x000000284e217220 */ /* 0x040fe20000400000 */
        /* <DEDUP_REMOVED lines=8> */
[C---:B------:R-:W-:Y:S01]  /*84a0*/  FMUL R30, R78.reuse, R37 ;  /* 0x000000254e1e7220 */ /* 0x040fe20000400000 */
[C---:B------:R-:W-:Y:S01]  /*84b0*/  FMUL R37, R78.reuse, R44 ;  /* 0x0000002c4e257220 */ /* 0x040fe20000400000 */
[C---:B------:R-:W-:Y:S01]  /*84c0*/  FMUL R24, R78.reuse, R31 ;  /* 0x0000001f4e187220 */ /* 0x040fe20000400000 */
[----:B------:R-:W-:Y:S01]  /*84d0*/  F2FP.F16.E5M2.UNPACK_B R158, R158.H1 ;  /* 0x0000009eff9e723e */ /* 0x000fe200030004ff */
[--C-:B------:R-:W-:Y:S02]  /*84e0*/  HADD2.F32 R108, -RZ, R155.reuse.H0_H0 ;  /* 0x2000009bff6c7230 */ /* 0x100fe40000004100 */
[----:B------:R-:W-:Y:S01]  /*84f0*/  FMUL R27, R78, R34 ;  /* 0x000000224e1b7220 */ /* 0x000fe20000400000 */
[----:B------:R-:W-:Y:S02]  /*8500*/  HADD2.F32 R111, -RZ, R155.H1_H1 ;  /* 0x3000009bff6f7230 */ /* 0x000fe40000004100 */
[C---:B------:R-:W-:Y:S01]  /*8510*/  FFMA R24, R81.reuse, R107, R24 ;  /* 0x0000006b51187223 */ /* 0x040fe20000000018 */
[----:B------:R-:W-:Y:S01]  /*8520*/  F2FP.F16.E5M2.UNPACK_B R159, R159.H1 ;  /* 0x0000009fff9f723e */ /* 0x000fe200030004ff */
[C---:B------:R-:W-:Y:S01]  /*8530*/  FFMA R25, R81.reuse, R106, R25 ;  /* 0x0000006a51197223 */ /* 0x040fe20000000019 */
[C---:B------:R-:W-:Y:S01]  /*8540*/  FFMA R26, R81.reuse, R109, R26 ;  /* 0x0000006d511a7223 */ /* 0x040fe2000000001a */
[----:B------:R-:W-:Y:S01]  /*8550*/  F2FP.F16.E5M2.UNPACK_B R160, R160.H1 ;  /* 0x000000a0ffa0723e */ /* 0x000fe200030004ff */
[C---:B------:R-:W-:Y:S01]  /*8560*/  FFMA R27, R81.reuse, R108, R27 ;  /* 0x0000006c511b7223 */ /* 0x040fe2000000001b */
[----:B------:R-:W-:Y:S01]  /*8570*/  F2FP.SATFINITE.E5M2.F32.PACK_AB_MERGE_C R6, R24, R23, RZ ;  /* 0x000000171806723e */ /* 0x000fe200048060ff */
[C---:B------:R-:W-:Y:S01]  /*8580*/  FMUL R34, R78.reuse, R41 ;  /* 0x000000294e227220 */ /* 0x040fe20000400000 */
[C---:B------:R-:W-:Y:S01]  /*8590*/  FMUL R41, R78.reuse, R48 ;  /* 0x000000304e297220 */ /* 0x040fe20000400000 */
[----:B------:R-:W-:Y:S01]  /*85a0*/  FMUL R28, R78, R35 ;  /* 0x000000234e1c7220 */ /* 0x000fe20000400000 */
[----:B------:R-:W-:Y:S01]  /*85b0*/  F2FP.F16.E5M2.UNPACK_B R161, R161.H1 ;  /* 0x000000a1ffa1723e */ /* 0x000fe200030004ff */
[--C-:B------:R-:W-:Y:S01]  /*85c0*/  HADD2.F32 R112, -RZ, R156.reuse.H0_H0 ;  /* 0x2000009cff707230 */ /* 0x100fe20000004100 */
[----:B------:R-:W-:Y:S01]  /*85d0*/  F2FP.SATFINITE.E5M2.F32.PACK_AB_MERGE_C R6, R22, R21, R6 ;  /* 0x000000151606723e */ /* 0x000fe20004806006 */
[C---:B------:R-:W-:Y:S01]  /*85e0*/  FFMA R28, R81.reuse, R111, R28 ;  /* 0x0000006f511c7223 */ /* 0x040fe2000000001c */
[C---:B------:R-:W-:Y:S01]  /*85f0*/  FFMA R29, R81.reuse, R110, R29 ;  /* 0x0000006e511d7223 */ /* 0x040fe2000000001d */
[C---:B------:R-:W-:Y:S01]  /*8600*/  FFMA R30, R81.reuse, R113, R30 ;  /* 0x00000071511e7223 */ /* 0x040fe2000000001e */
[----:B------:R-:W-:Y:S02]  /*8610*/  HADD2.F32 R115, -RZ, R156.H1_H1 ;  /* 0x3000009cff737230 */ /* 0x000fe40000004100 */
[C---:B------:R-:W-:Y:S01]  /*8620*/  FMUL R31, R78.reuse, R38 ;  /* 0x000000264e1f7220 */ /* 0x040fe20000400000 */
[----:B------:R-:W-:Y:S01]  /*8630*/  F2FP.F16.E5M2.UNPACK_B R162, R162.H1 ;  /* 0x000000a2ffa2723e */ /* 0x000fe200030004ff */
[C---:B------:R-:W-:Y:S01]  /*8640*/  FMUL R38, R78.reuse, R45 ;  /* 0x0000002d4e267220 */ /* 0x040fe20000400000 */
[C---:B------:R-:W-:Y:S01]  /*8650*/  FMUL R45, R78.reuse, R52 ;  /* 0x000000344e2d7220 */ /* 0x040fe20000400000 */
[----:B------:R-:W-:Y:S01]  /*8660*/  F2FP.F16.E5M2.UNPACK_B R163, R163.H1 ;  /* 0x000000a3ffa3723e */ /* 0x000fe200030004ff */
[----:B------:R-:W-:Y:S01]  /*8670*/  FFMA R31, R81, R112, R31 ;  /* 0x00000070511f7223 */ /* 0x000fe2000000001f */
[----:B------:R-:W-:Y:S01]  /*8680*/  FMUL R52, R78, R59 ;  /* 0x0000003b4e347220 */ /* 0x000fe20000400000 */
[----:B------:R-:W-:Y:S01]  /*8690*/  IADD3 R76, PT, PT, R76, 0x1, RZ ;  /* 0x000000014c4c7810 */ /* 0x000fe20007ffe0ff */
[C---:B------:R-:W-:Y:S01]  /*86a0*/  FMUL R59, R78.reuse, R66 ;  /* 0x000000424e3b7220 */ /* 0x040fe20000400000 */
[----:B------:R-:W-:Y:S01]  /*86b0*/  F2FP.SATFINITE.E5M2.F32.PACK_AB_MERGE_C R66, R13, R12, R14 ;  /* 0x0000000c0d42723e */ /* 0x000fe2000480600e */
[C---:B------:R-:W-:Y:S01]  /*86c0*/  FMUL R32, R78.reuse, R39 ;  /* 0x000000274e207220 */ /* 0x040fe20000400000 */
[--C-:B------:R-:W-:Y:S02]  /*86d0*/  HADD2.F32 R116, -RZ, R157.reuse.H0_H0 ;  /* 0x2000009dff747230 */ /* 0x100fe40000004100 */
[C---:B------:R-:W-:Y:S01]  /*86e0*/  FMUL R35, R78.reuse, R42 ;  /* 0x0000002a4e237220 */ /* 0x040fe20000400000 */
[----:B------:R-:W-:Y:S02]  /*86f0*/  HADD2.F32 R119, -RZ, R157.H1_H1 ;  /* 0x3000009dff777230 */ /* 0x000fe40000004100 */
[C---:B------:R-:W-:Y:S01]  /*8700*/  FFMA R32, R81.reuse, R115, R32 ;  /* 0x0000007351207223 */ /* 0x040fe20000000020 */
[----:B------:R-:W-:Y:S01]  /*8710*/  FMUL R36, R78, R43 ;  /* 0x0000002b4e247220 */ /* 0x000fe20000400000 */
[C---:B------:R-:W-:Y:S01]  /*8720*/  FFMA R33, R81.reuse, R114, R33 ;  /* 0x0000007251217223 */ /* 0x040fe20000000021 */
[C---:B------:R-:W-:Y:S01]  /*8730*/  FFMA R34, R81.reuse, R117, R34 ;  /* 0x0000007551227223 */ /* 0x040fe20000000022 */
[--C-:B------:R-:W-:Y:S01]  /*8740*/  HADD2.F32 R120, -RZ, R158.reuse.H0_H0 ;  /* 0x2000009eff787230 */ /* 0x100fe20000004100 */
[----:B------:R-:W-:Y:S01]  /*8750*/  F2FP.SATFINITE.E5M2.F32.PACK_AB_MERGE_C R32, R32, R31, RZ ;  /* 0x0000001f2020723e */ /* 0x000fe200048060ff */
[C---:B------:R-:W-:Y:S01]  /*8760*/  FFMA R35, R81.reuse, R116, R35 ;  /* 0x0000007451237223 */ /* 0x040fe20000000023 */
[----:B------:R-:W-:Y:S02]  /*8770*/  HADD2.F32 R123, -RZ, R158.H1_H1 ;  /* 0x3000009eff7b7230 */ /* 0x000fe40000004100 */
[----:B------:R-:W-:Y:S01]  /*8780*/  FMUL R39, R78, R46 ;  /* 0x0000002e4e277220 */ /* 0x000fe20000400000 */
[----:B------:R-:W-:Y:S01]  /*8790*/  F2FP.SATFINITE.E5M2.F32.PACK_AB_MERGE_C R32, R30, R29, R32 ;  /* 0x0000001d1e20723e */ /* 0x000fe20004806020 */
[C---:B------:R-:W-:Y:S01]  /*87a0*/  FFMA R36, R81.reuse, R119, R36 ;  /* 0x0000007751247223 */ /* 0x040fe20000000024 */
[C---:B------:R-:W-:Y:S01]  /*87b0*/  FMUL R40, R78.reuse, R47 ;  /* 0x0000002f4e287220 */ /* 0x040fe20000400000 */
[C---:B------:R-:W-:Y:S01]  /*87c0*/  FFMA R37, R81.reuse, R118, R37 ;  /* 0x0000007651257223 */ /* 0x040fe20000000025 */
[C---:B------:R-:W-:Y:S01]  /*87d0*/  FFMA R38, R81.reuse, R121, R38 ;  /* 0x0000007951267223 */ /* 0x040fe20000000026 */
[C---:B------:R-:W-:Y:S01]  /*87e0*/  FMUL R42, R78.reuse, R49 ;  /* 0x000000314e2a7220 */ /* 0x040fe20000400000 */
[--C-:B------:R-:W-:Y:S02]  /*87f0*/  HADD2.F32 R124, -RZ, R159.reuse.H0_H0 ;  /* 0x2000009fff7c7230 */ /* 0x100fe40000004100 */
[C---:B------:R-:W-:Y:S01]  /*8800*/  FFMA R39, R81.reuse, R120, R39 ;  /* 0x0000007851277223 */ /* 0x040fe20000000027 */
[----:B------:R-:W-:Y:S02]  /*8810*/  HADD2.F32 R127, -RZ, R159.H1_H1 ;  /* 0x3000009fff7f7230 */ /* 0x000fe40000004100 */
[C---:B------:R-:W-:Y:S01]  /*8820*/  FMUL R43, R78.reuse, R50 ;  /* 0x000000324e2b7220 */ /* 0x040fe20000400000 */
[C---:B------:R-:W-:Y:S01]  /*8830*/  FFMA R40, R81.reuse, R123, R40 ;  /* 0x0000007b51287223 */ /* 0x040fe20000000028 */
[C---:B------:R-:W-:Y:S01]  /*8840*/  FMUL R44, R78.reuse, R51 ;  /* 0x000000334e2c7220 */ /* 0x040fe20000400000 */
[C---:B------:R-:W-:Y:S01]  /*8850*/  FFMA R41, R81.reuse, R122, R41 ;  /* 0x0000007a51297223 */ /* 0x040fe20000000029 */
[C---:B------:R-:W-:Y:S01]  /*8860*/  FMUL R50, R78.reuse, R57 ;  /* 0x000000394e327220 */ /* 0x040fe20000400000 */
[C---:B------:R-:W-:Y:S01]  /*8870*/  FMUL R57, R78.reuse, R64 ;  /* 0x000000404e397220 */ /* 0x040fe20000400000 */
[----:B------:R-:W-:Y:S01]  /*8880*/  FFMA R42, R81, R125, R42 ;  /* 0x0000007d512a7223 */ /* 0x000fe2000000002a */
[C---:B------:R-:W-:Y:S01]  /*8890*/  FMUL R46, R78.reuse, R53 ;  /* 0x000000354e2e7220 */ /* 0x040fe20000400000 */
[--C-:B------:R-:W-:Y:S01]  /*88a0*/  HADD2.F32 R128, -RZ, R160.reuse.H0_H0 ;  /* 0x200000a0ff807230 */ /* 0x100fe20000004100 */
[----:B------:R-:W-:Y:S01]  /*88b0*/  F2FP.SATFINITE.E5M2.F32.PACK_AB_MERGE_C R64, R5, R4, R86 ;  /* 0x000000040540723e */ /* 0x000fe20004806056 */
[C---:B------:R-:W-:Y:S01]  /*88c0*/  FMUL R51, R78.reuse, R58 ;  /* 0x0000003a4e337220 */ /* 0x040fe20000400000 */
[C---:B------:R-:W-:Y:S01]  /*88d0*/  FMUL R53, R78.reuse, R60 ;  /* 0x0000003c4e357220 */ /* 0x040fe20000400000 */
[C---:B------:R-:W-:Y:S01]  /*88e0*/  FFMA R43, R81.reuse, R124, R43 ;  /* 0x0000007c512b7223 */ /* 0x040fe2000000002b */
[----:B------:R-:W-:Y:S02]  /*88f0*/  HADD2.F32 R131, -RZ, R160.H1_H1 ;  /* 0x300000a0ff837230 */ /* 0x000fe40000004100 */
[C---:B------:R-:W-:Y:S01]  /*8900*/  FMUL R47, R78.reuse, R54 ;  /* 0x000000364e2f7220 */ /* 0x040fe20000400000 */
[C---:B------:R-:W-:Y:S01]  /*8910*/  FMUL R58, R78.reuse, R65 ;  /* 0x000000414e3a7220 */ /* 0x040fe20000400000 */
[----:B------:R-:W-:Y:S01]  /*8920*/  FMUL R60, R78, R67 ;  /* 0x000000434e3c7220 */ /* 0x000fe20000400000 */
[----:B------:R-:W-:Y:S01]  /*8930*/  F2FP.SATFINITE.E5M2.F32.PACK_AB_MERGE_C R5, R20, R11, RZ ;  /* 0x0000000b1405723e */ /* 0x000fe200048060ff */
[----:B------:R-:W-:Y:S01]  /*8940*/  FFMA R44, R81, R127, R44 ;  /* 0x0000007f512c7223 */ /* 0x000fe2000000002c */
[C---:B------:R-:W-:Y:S01]  /*8950*/  FMUL R48, R78.reuse, R55 ;  /* 0x000000374e307220 */ /* 0x040fe20000400000 */
[----:B------:R-:W-:Y:S01]  /*8960*/  F2FP.SATFINITE.E5M2.F32.PACK_AB_MERGE_C R65, R9, R8, R138 ;  /* 0x000000080941723e */ /* 0x000fe2000480608a */
[----:B------:R-:W-:Y:S01]  /*8970*/  FFMA R45, R81, R126, R45 ;  /* 0x0000007e512d7223 */ /* 0x000fe2000000002d */
[----:B------:R-:W-:Y:S01]  /*8980*/  F2FP.SATFINITE.E5M2.F32.PACK_AB_MERGE_C R67, R17, R16, R18 ;  /* 0x000000101143723e */ /* 0x000fe20004806012 */
[----:B------:R-:W-:Y:S01]  /*8990*/  FMUL R49, R78, R56 ;  /* 0x000000384e317220 */ /* 0x000fe20000400000 */
[C---:B------:R-:W-:Y:S01]  /*89a0*/  FFMA R46, R81.reuse, R129, R46 ;  /* 0x00000081512e7223 */ /* 0x040fe2000000002e */
[--C-:B------:R-:W-:Y:S02]  /*89b0*/  HADD2.F32 R132, -RZ, R161.reuse.H0_H0 ;  /* 0x200000a1ff847230 */ /* 0x100fe40000004100 */
[C---:B------:R-:W-:Y:S01]  /*89c0*/  FFMA R47, R81.reuse, R128, R47 ;  /* 0x00000080512f7223 */ /* 0x040fe2000000002f */
[----:B------:R1:W-:Y:S01]  /*89d0*/  STS.128 [R172+UR49+0x6400], R64 ;  /* 0x00640040ac007988 */ /* 0x0003e20008000c31 */
[----:B------:R-:W-:Y:S01]  /*89e0*/  HADD2.F32 R135, -RZ, R161.H1_H1 ;  /* 0x300000a1ff877230 */ /* 0x000fe20000004100 */
[----:B------:R-:W-:Y:S01]  /*89f0*/  F2FP.SATFINITE.E5M2.F32.PACK_AB_MERGE_C R5, R10, R7, R5 ;  /* 0x000000070a05723e */ /* 0x000fe20004806005 */
[C---:B------:R-:W-:Y:S01]  /*8a00*/  FFMA R48, R81.reuse, R131, R48 ;  /* 0x0000008351307223 */ /* 0x040fe20000000030 */
[----:B------:R-:W-:Y:S01]  /*8a10*/  F2FP.SATFINITE.E5M2.F32.PACK_AB_MERGE_C R7, R28, R27, RZ ;  /* 0x0000001b1c07723e */ /* 0x000fe200048060ff */
        /* <DEDUP_REMOVED lines=8> */
[----:B------:R-:W-:Y:S01]  /*8aa0*/  FMUL R56, R78, R63 ;  /* 0x0000003f4e387220 */ /* 0x000fe20000400000 */
[----:B------:R-:W-:Y:S01]  /*8ab0*/  F2FP.SATFINITE.E5M2.F32.PACK_AB_MERGE_C R4, R2, R0, R3 ;  /* 0x000000000204723e */ /* 0x000fe20004806003 */
[C---:B------:R-:W-:Y:S01]  /*8ac0*/  FFMA R53, R81.reuse, R134, R53 ;  /* 0x0000008651357223 */ /* 0x040fe20000000035 */
[----:B------:R-:W-:Y:S01]  /*8ad0*/  F2FP.SATFINITE.E5M2.F32.PACK_AB_MERGE_C R7, R26, R25, R7 ;  /* 0x000000191a07723e */ /* 0x000fe20004806007 */
[C---:B------:R-:W-:Y:S01]  /*8ae0*/  FFMA R54, R81.reuse, R137, R54 ;  /* 0x0000008951367223 */ /* 0x040fe20000000036 */
[--C-:B------:R-:W-:Y:S02]  /*8af0*/  HADD2.F32 R84, -RZ, R163.reuse.H0_H0 ;  /* 0x200000a3ff547230 */ /* 0x100fe40000004100 */
[C---:B------:R-:W-:Y:S01]  /*8b00*/  FFMA R55, R81.reuse, R136, R55 ;  /* 0x0000008851377223 */ /* 0x040fe20000000037 */
[----:B------:R-:W-:Y:S01]  /*8b10*/  HADD2.F32 R85, -RZ, R163.H1_H1 ;  /* 0x300000a3ff557230 */ /* 0x000fe20000004100 */
[----:B------:R1:W-:Y:S01]  /*8b20*/  STS.128 [R204+0x6010], R4 ;  /* 0x00601004cc007388 */ /* 0x0003e20000000c00 */
[----:B------:R-:W-:Y:S01]  /*8b30*/  F2FP.SATFINITE.E5M2.F32.PACK_AB_MERGE_C R35, R36, R35, RZ ;  /* 0x000000232423723e */ /* 0x000fe200048060ff */
[C---:B------:R-:W-:Y:S01]  /*8b40*/  FFMA R56, R81.reuse, R139, R56 ;  /* 0x0000008b51387223 */ /* 0x040fe20000000038 */
[----:B------:R-:W-:Y:S01]  /*8b50*/  F2FP.SATFINITE.E5M2.F32.PACK_AB_MERGE_C R39, R40, R39, RZ ;  /* 0x000000272827723e */ /* 0x000fe200048060ff */
[C---:B------:R-:W-:Y:S01]  /*8b60*/  FFMA R57, R81.reuse, R82, R57 ;  /* 0x0000005251397223 */ /* 0x040fe20000000039 */
[----:B------:R-:W-:Y:S01]  /*8b70*/  F2FP.SATFINITE.E5M2.F32.PACK_AB_MERGE_C R43, R44, R43, RZ ;  /* 0x0000002b2c2b723e */ /* 0x000fe200048060ff */
[C---:B------:R-:W-:Y:S01]  /*8b80*/  FFMA R58, R81.reuse, R83, R58 ;  /* 0x00000053513a7223 */ /* 0x040fe2000000003a */
[C---:B------:R-:W-:Y:S01]  /*8b90*/  FFMA R59, R81.reuse, R84, R59 ;  /* 0x00000054513b7223 */ /* 0x040fe2000000003b */
[----:B------:R-:W-:Y:S01]  /*8ba0*/  F2FP.SATFINITE.E5M2.F32.PACK_AB_MERGE_C R33, R34, R33, R35 ;  /* 0x000000212221723e */ /* 0x000fe20004806023 */
        /* <DEDUP_REMOVED lines=11> */
[----:B------:R-:W-:Y:S05]  /*8c60*/  F2FP.SATFINITE.E5M2.F32.PACK_AB_MERGE_C R51, R58, R57, R59 ;  /* 0x000000393a33723e */ /* 0x000fea000480603b */
        /* <DEDUP_REMOVED lines=9> */
[----:B------:R-:W-:Y:S02]  /*8d00*/  UIADD3 UR8, UP0, UPT, UR52, 0x680, URZ ;  /* 0x0000068034087890 */ /* 0x000fe4000ff1e0ff */
[----:B------:R-:W-:Y:S02]  /*8d10*/  UIADD3 UR5, UPT, UPT, UR41, 0x40, URZ ;  /* 0x0000004029057890 */ /* 0x000fe4000fffe0ff */
[----:B------:R-:W-:Y:S02]  /*8d20*/  UIADD3 UR4, UPT, UPT, UR49, 0x6400, URZ ;  /* 0x0000640031047890 */ /* 0x000fe4000fffe0ff */
[----:B------:R-:W-:Y:S01]  /*8d30*/  UIADD3.X UR9, UPT, UPT, URZ, UR53, URZ, UP0, !UPT ;  /* 0x00000035ff097290 */ /* 0x000fe200087fe4ff */
[----:B------:R-:W-:Y:S01]  /*8d40*/  UMOV UR6, UR42 ;  /* 0x0000002a00067c82 */ /* 0x000fe20008000000 */
[----:B------:R-:W-:Y:S07]  /*8d50*/  UMOV UR7, UR36 ;  /* 0x0000002400077c82 */ /* 0x000fee0008000000 */
[----:B------:R2:W-:Y:S01]  /*8d60*/  UTMASTG.3D [UR4], [UR8] ;  /* 0x00000004080073b5 */ /* 0x0005e20008010000 */
[----:B------:R0:W-:Y:S01]  /*8d70*/  UTMACMDFLUSH ;  /* 0x00000000000079b7 */ /* 0x0001e20000000000 */
[----:B--2---:R-:W-:Y:S04]  /*8d80*/  DEPBAR.LE SB0, 0x1 ;  /* 0x000080400000791a */ /* 0x004fe80000000000 */
.L_x_125:
[----:B------:R-:W-:Y:S05]  /*8d90*/  BSYNC.RECONVERGENT B0 ;  /* 0x0000000000007941 */ /* 0x000fea0003800200 */
.L_x_124:
[----:B------:R-:W-:Y:S01]  /*8da0*/  BAR.SYNC.DEFER_BLOCKING 0x1, 0x80 ;  /* 0x0042000000007b1d */ /* 0x000fe20000010000 */
[----:B------:R-:W-:Y:S01]  /*8db0*/  ISETP.NE.AND P2, PT, R194, RZ, PT ;  /* 0x000000ffc200720c */ /* 0x000fe20003f45270 */
[----:B------:R-:W-:Y:S01]  /*8dc0*/  IMAD.IADD R20, R75, 0x1, R147 ;  /* 0x000000014b147824 */ /* 0x000fe200078e0293 */
[----:B------:R-:W-:Y:S01]  /*8dd0*/  ISETP.NE.AND P0, PT, R195, 0x2, PT ;  /* 0x00000002c300780c */ /* 0x000fe20003f05270 */
[----:B------:R-:W-:Y:S01]  /*8de0*/  IMAD.IADD R21, R77, 0x1, R170 ;  /* 0x000000014d157824 */ /* 0x000fe200078e02aa */
[----:B------:R-:W-:Y:S02]  /*8df0*/  ISETP.NE.AND P1, PT, R76, 0x4, PT ;  /* 0x000000044c00780c */ /* 0x000fe40003f25270 */
[----:B------:R-:W-:Y:S02]  /*8e00*/  SEL R3, RZ, 0x1, P0 ;  /* 0x00000001ff037807 */ /* 0x000fe40000000000 */
[----:B------:R-:W-:Y:S02]  /*8e10*/  SEL R0, RZ, 0x1, P1 ;  /* 0x00000001ff007807 */ /* 0x000fe40000800000 */
[----:B------:R-:W-:Y:S02]  /*8e20*/  LOP3.LUT R182, R182, R3, RZ, 0x3c, !PT ;  /* 0x00000003b6b67212 */ /* 0x000fe400078e3cff */
[----:B------:R-:W-:Y:S02]  /*8e30*/  LOP3.LUT R183, R183, R0, RZ, 0x3c, !PT ;  /* 0x00000000b7b77212 */ /* 0x000fe400078e3cff */
[----:B------:R-:W-:Y:S02]  /*8e40*/  @P2 R2UR UR36, R179 ;  /* 0x00000000b32422ca */ /* 0x000fe400000e0000 */
[----:B------:R-:W-:Y:S02]  /*8e50*/  SEL R195, R195, RZ, P0 ;  /* 0x000000ffc3c37207 */ /* 0x000fe40000000000 */
[----:B------:R-:W-:Y:S01]  /*8e60*/  SEL R76, R76, RZ, P1 ;  /* 0x000000ff4c4c7207 */ /* 0x000fe20000800000 */
[----:B------:R-:W-:Y:S10]  /*8e70*/  @P2 BRA `(.L_x_126) ;  /* 0xffffffc400bc2947 */ /* 0x000ff4000383ffff */
[----:B------:R-:W-:Y:S05]  /*8e80*/  EXIT ;  /* 0x000000000000794d */ /* 0x000fea0003800000 */
.L_x_20:
[----:B--2---:R2:W1:Y:S02]  /*8e90*/  SYNCS.PHASECHK.TRANS64.TRYWAIT P0, [R3+URZ+0x220], R2 ;  /* 0x00022002030075a7 */ /* 0x00446400080011ff */
[----:B-1----:R-:W-:Y:S05]  /*8ea0*/  @!P0 NANOSLEEP.SYNCS 0x989680 ;  /* 0x009896800000895d */ /* 0x002fea0003900000 */
[----:B------:R-:W1:Y:S02]  /*8eb0*/  @!P0 SYNCS.PHASECHK.TRANS64 P0, [R3+URZ+0x220], R2 ;  /* 0x00022002030085a7 */ /* 0x000e6400080010ff */
[----:B-1----:R-:W-:Y:S05]  /*8ec0*/  @!P0 BRA `(.L_x_20) ;  /* 0xfffffffc00f08947 */ /* 0x002fea000383ffff */
[----:B------:R-:W-:Y:S05]  /*8ed0*/  BRA `(.L_x_127) ;  /* 0xffffff88005c7947 */ /* 0x000fea000383ffff */
.L_x_23:
[----:B-1----:R-:W-:-:S07]  /*8ee0*/  MOV R2, UR33 ;  /* 0x0000002100027c02 */ /* 0x002fce0008000f00 */
.L_x_128:
[----:B-1----:R1:W2:Y:S02]  /*8ef0*/  SYNCS.PHASECHK.TRANS64.TRYWAIT P0, [R2+URZ+0xc0], R5 ;  /* 0x0000c005020075a7 */ /* 0x0022a400080011ff */
[----:B--2---:R-:W-:Y:S05]  /*8f00*/  @!P0 NANOSLEEP.SYNCS 0x989680 ;  /* 0x009896800000895d */ /* 0x004fea0003900000 */
[----:B------:R-:W2:Y:S02]  /*8f10*/  @!P0 SYNCS.PHASECHK.TRANS64 P0, [R2+URZ+0xc0], R5 ;  /* 0x0000c005020085a7 */ /* 0x000ea400080010ff */
[----:B--2---:R-:W-:Y:S05]  /*8f20*/  @!P0 BRA `(.L_x_128) ;  /* 0xfffffffc00f08947 */ /* 0x004fea000383ffff */
[----:B------:R-:W-:Y:S05]  /*8f30*/  BRA `(.L_x_22) ;  /* 0xffffff8800ac7947 */ /* 0x000fea000383ffff */
.L_x_29:
[----:B-1----:R-:W-:-:S07]  /*8f40*/  MOV R2, UR17 ;  /* 0x0000001100027c02 */ /* 0x002fce0008000f00 */
.L_x_129:
[----:B-1----:R1:W2:Y:S02]  /*8f50*/  SYNCS.PHASECHK.TRANS64.TRYWAIT P0, [R2+URZ+0xc0], R5 ;  /* 0x0000c005020075a7 */ /* 0x0022a400080011ff */
[----:B--2---:R-:W-:Y:S05]  /*8f60*/  @!P0 NANOSLEEP.SYNCS 0x989680 ;  /* 0x009896800000895d */ /* 0x004fea0003900000 */
[----:B------:R-:W2:Y:S02]  /*8f70*/  @!P0 SYNCS.PHASECHK.TRANS64 P0, [R2+URZ+0xc0], R5 ;  /* 0x0000c005020085a7 */ /* 0x000ea400080010ff */
[----:B--2---:R-:W-:Y:S05]  /*8f80*/  @!P0 BRA `(.L_x_129) ;  /* 0xfffffffc00f08947 */ /* 0x004fea000383ffff */
[----:B------:R-:W-:Y:S05]  /*8f90*/  BRA `(.L_x_28) ;  /* 0xffffff8c00507947 */ /* 0x000fea000383ffff */
.L_x_33:
[----:B-1----:R1:W2:Y:S02]  /*8fa0*/  SYNCS.PHASECHK.TRANS64.TRYWAIT P0, [R2+URZ+0x1b0], R3 ;  /* 0x0001b003020075a7 */ /* 0x0022a400080011ff */
[----:B--2---:R-:W-:Y:S05]  /*8fb0*/  @!P0 NANOSLEEP.SYNCS 0x989680 ;  /* 0x009896800000895d */ /* 0x004fea0003900000 */
[----:B------:R-:W2:Y:S02]  /*8fc0*/  @!P0 SYNCS.PHASECHK.TRANS64 P0, [R2+URZ+0x1b0], R3 ;  /* 0x0001b003020085a7 */ /* 0x000ea400080010ff */
[----:B--2---:R-:W-:Y:S05]  /*8fd0*/  @!P0 BRA `(.L_x_33) ;  /* 0xfffffffc00f08947 */ /* 0x004fea000383ffff */
[----:B------:R-:W-:Y:S05]  /*8fe0*/  BRA `(.L_x_130) ;  /* 0xffffff8c00dc7947 */ /* 0x000fea000383ffff */
.L_x_37:
[----:B----4-:R-:W-:-:S07]  /*8ff0*/  MOV R0, UR5 ;  /* 0x0000000500007c02 */ /* 0x010fce0008000f00 */
.L_x_131:
[----:B-1----:R1:W2:Y:S02]  /*9000*/  SYNCS.PHASECHK.TRANS64.TRYWAIT P0, [R0+URZ], R3 ;  /* 0x00000003000075a7 */ /* 0x0022a400080011ff */
[----:B--2---:R-:W-:Y:S05]  /*9010*/  @!P0 NANOSLEEP.SYNCS 0x989680 ;  /* 0x009896800000895d */ /* 0x004fea0003900000 */
[----:B------:R-:W2:Y:S02]  /*9020*/  @!P0 SYNCS.PHASECHK.TRANS64 P0, [R0+URZ], R3 ;  /* 0x00000003000085a7 */ /* 0x000ea400080010ff */
[----:B--2---:R-:W-:Y:S05]  /*9030*/  @!P0 BRA `(.L_x_131) ;  /* 0xfffffffc00f08947 */ /* 0x004fea000383ffff */
[----:B------:R-:W-:Y:S05]  /*9040*/  BRA `(.L_x_132) ;  /* 0xffffff94004c7947 */ /* 0x000fea000383ffff */
.L_x_38:
[----:B----4-:R-:W-:-:S07]  /*9050*/  MOV R0, UR5 ;  /* 0x0000000500007c02 */ /* 0x010fce0008000f00 */
.L_x_133:
[----:B-1----:R1:W2:Y:S02]  /*9060*/  SYNCS.PHASECHK.TRANS64.TRYWAIT P0, [R0+URZ], R3 ;  /* 0x00000003000075a7 */ /* 0x0022a400080011ff */
[----:B--2---:R-:W-:Y:S05]  /*9070*/  @!P0 NANOSLEEP.SYNCS 0x989680 ;  /* 0x009896800000895d */ /* 0x004fea0003900000 */
[----:B------:R-:W2:Y:S02]  /*9080*/  @!P0 SYNCS.PHASECHK.TRANS64 P0, [R0+URZ], R3 ;  /* 0x00000003000085a7 */ /* 0x000ea400080010ff */
[----:B--2---:R-:W-:Y:S05]  /*9090*/  @!P0 BRA `(.L_x_133) ;  /* 0xfffffffc00f08947 */ /* 0x004fea000383ffff */
[----:B------:R-:W-:Y:S05]  /*90a0*/  BRA `(.L_x_134) ;  /* 0xffffff9400587947 */ /* 0x000fea000383ffff */
.L_x_39:
[----:B----4-:R-:W-:-:S07]  /*90b0*/  MOV R0, UR5 ;  /* 0x0000000500007c02 */ /* 0x010fce0008000f00 */
.L_x_135:
[----:B-1----:R1:W2:Y:S02]  /*90c0*/  SYNCS.PHASECHK.TRANS64.TRYWAIT P0, [R0+URZ], R3 ;  /* 0x00000003000075a7 */ /* 0x0022a400080011ff */
[----:B--2---:R-:W-:Y:S05]  /*90d0*/  @!P0 NANOSLEEP.SYNCS 0x989680 ;  /* 0x009896800000895d */ /* 0x004fea0003900000 */
[----:B------:R-:W2:Y:S02]  /*90e0*/  @!P0 SYNCS.PHASECHK.TRANS64 P0, [R0+URZ], R3 ;  /* 0x00000003000085a7 */ /* 0x000ea400080010ff */
[----:B--2---:R-:W-:Y:S05]  /*90f0*/  @!P0 BRA `(.L_x_135) ;  /* 0xfffffffc00f08947 */ /* 0x004fea000383ffff */
[----:B------:R-:W-:Y:S05]  /*9100*/  BRA `(.L_x_136) ;  /* 0xffffff9400647947 */ /* 0x000fea000383ffff */
.L_x_40:
[----:B----4-:R-:W-:-:S07]  /*9110*/  MOV R0, UR5 ;  /* 0x0000000500007c02 */ /* 0x010fce0008000f00 */
.L_x_137:
[----:B-1----:R1:W2:Y:S02]  /*9120*/  SYNCS.PHASECHK.TRANS64.TRYWAIT P0, [R0+URZ], R3 ;  /* 0x00000003000075a7 */ /* 0x0022a400080011ff */
[----:B--2---:R-:W-:Y:S05]  /*9130*/  @!P0 NANOSLEEP.SYNCS 0x989680 ;  /* 0x009896800000895d */ /* 0x004fea0003900000 */
[----:B------:R-:W2:Y:S02]  /*9140*/  @!P0 SYNCS.PHASECHK.TRANS64 P0, [R0+URZ], R3 ;  /* 0x00000003000085a7 */ /* 0x000ea400080010ff */
[----:B--2---:R-:W-:Y:S05]  /*9150*/  @!P0 BRA `(.L_x_137) ;  /* 0xfffffffc00f08947 */ /* 0x004fea000383ffff */
[----:B------:R-:W-:Y:S05]  /*9160*/  BRA `(.L_x_138) ;  /* 0xffffff9400707947 */ /* 0x000fea000383ffff */
.L_x_41:
[----:B----4-:R-:W-:-:S07]  /*9170*/  MOV R0, UR5 ;  /* 0x0000000500007c02 */ /* 0x010fce0008000f00 */
.L_x_139:
[----:B-1----:R1:W2:Y:S02]  /*9180*/  SYNCS.PHASECHK.TRANS64.TRYWAIT P0, [R0+URZ], R3 ;  /* 0x00000003000075a7 */ /* 0x0022a400080011ff */
[----:B--2---:R-:W-:Y:S05]  /*9190*/  @!P0 NANOSLEEP.SYNCS 0x989680 ;  /* 0x009896800000895d */ /* 0x004fea0003900000 */
[----:B------:R-:W2:Y:S02]  /*91a0*/  @!P0 SYNCS.PHASECHK.TRANS64 P0, [R0+URZ], R3 ;  /* 0x00000003000085a7 */ /* 0x000ea400080010ff */
[----:B--2---:R-:W-:Y:S05]  /*91b0*/  @!P0 BRA `(.L_x_139) ;  /* 0xfffffffc00f08947 */ /* 0x004fea000383ffff */
[----:B------:R-:W-:Y:S05]  /*91c0*/  BRA `(.L_x_140) ;  /* 0xffffff94007c7947 */ /* 0x000fea000383ffff */
.L_x_42:
[----:B----4-:R-:W-:-:S07]  /*91d0*/  MOV R0, UR5 ;  /* 0x0000000500007c02 */ /* 0x010fce0008000f00 */
.L_x_141:
[----:B-1----:R1:W2:Y:S02]  /*91e0*/  SYNCS.PHASECHK.TRANS64.TRYWAIT P0, [R0+URZ], R3 ;  /* 0x00000003000075a7 */ /* 0x0022a400080011ff */
[----:B--2---:R-:W-:Y:S05]  /*91f0*/  @!P0 NANOSLEEP.SYNCS 0x989680 ;  /* 0x009896800000895d */ /* 0x004fea0003900000 */
[----:B------:R-:W2:Y:S02]  /*9200*/  @!P0 SYNCS.PHASECHK.TRANS64 P0, [R0+URZ], R3 ;  /* 0x00000003000085a7 */ /* 0x000ea400080010ff */
[----:B--2---:R-:W-:Y:S05]  /*9210*/  @!P0 BRA `(.L_x_141) ;  /* 0xfffffffc00f08947 */ /* 0x004fea000383ffff */
[----:B------:R-:W-:Y:S05]  /*9220*/  BRA `(.L_x_142) ;  /* 0xffffff9400887947 */ /* 0x000fea000383ffff */
.L_x_43:
[----:B----4-:R-:W-:-:S07]  /*9230*/  MOV R0, UR5 ;  /* 0x0000000500007c02 */ /* 0x010fce0008000f00 */
.L_x_143:
[----:B-1----:R1:W2:Y:S02]  /*9240*/  SYNCS.PHASECHK.TRANS64.TRYWAIT P0, [R0+URZ], R3 ;  /* 0x00000003000075a7 */ /* 0x0022a400080011ff */
[----:B--2---:R-:W-:Y:S05]  /*9250*/  @!P0 NANOSLEEP.SYNCS 0x989680 ;  /* 0x009896800000895d */ /* 0x004fea0003900000 */
[----:B------:R-:W2:Y:S02]  /*9260*/  @!P0 SYNCS.PHASECHK.TRANS64 P0, [R0+URZ], R3 ;  /* 0x00000003000085a7 */ /* 0x000ea400080010ff */
[----:B--2---:R-:W-:Y:S05]  /*9270*/  @!P0 BRA `(.L_x_143) ;  /* 0xfffffffc00f08947 */ /* 0x004fea000383ffff */
[----:B------:R-:W-:Y:S05]  /*9280*/  BRA `(.L_x_144) ;  /* 0xffffff9400947947 */ /* 0x000fea000383ffff */
.L_x_44:
[----:B----4-:R-:W-:-:S07]  /*9290*/  MOV R0, UR5 ;  /* 0x0000000500007c02 */ /* 0x010fce0008000f00 */
.L_x_145:
[----:B-1----:R1:W2:Y:S02]  /*92a0*/  SYNCS.PHASECHK.TRANS64.TRYWAIT P0, [R0+URZ], R3 ;  /* 0x00000003000075a7 */ /* 0x0022a400080011ff */
[----:B--2---:R-:W-:Y:S05]  /*92b0*/  @!P0 NANOSLEEP.SYNCS 0x989680 ;  /* 0x009896800000895d */ /* 0x004fea0003900000 */
[----:B------:R-:W2:Y:S02]  /*92c0*/  @!P0 SYNCS.PHASECHK.TRANS64 P0, [R0+URZ], R3 ;  /* 0x00000003000085a7 */ /* 0x000ea400080010ff */
[----:B--2---:R-:W-:Y:S05]  /*92d0*/  @!P0 BRA `(.L_x_145) ;  /* 0xfffffffc00f08947 */ /* 0x004fea000383ffff */
[----:B------:R-:W-:Y:S05]  /*92e0*/  BRA `(.L_x_146) ;  /* 0xffffff9400a07947 */ /* 0x000fea000383ffff */
.L_x_45:
[----:B----4-:R-:W-:-:S07]  /*92f0*/  MOV R0, UR5 ;  /* 0x0000000500007c02 */ /* 0x010fce0008000f00 */
.L_x_147:
[----:B-1----:R1:W2:Y:S02]  /*9300*/  SYNCS.PHASECHK.TRANS64.TRYWAIT P0, [R0+URZ], R3 ;  /* 0x00000003000075a7 */ /* 0x0022a400080011ff */
[----:B--2---:R-:W-:Y:S05]  /*9310*/  @!P0 NANOSLEEP.SYNCS 0x989680 ;  /* 0x009896800000895d */ /* 0x004fea0003900000 */
[----:B------:R-:W2:Y:S02]  /*9320*/  @!P0 SYNCS.PHASECHK.TRANS64 P0, [R0+URZ], R3 ;  /* 0x00000003000085a7 */ /* 0x000ea400080010ff */
[----:B--2---:R-:W-:Y:S05]  /*9330*/  @!P0 BRA `(.L_x_147) ;  /* 0xfffffffc00f08947 */ /* 0x004fea000383ffff */
[----:B------:R-:W-:Y:S05]  /*9340*/  BRA `(.L_x_148) ;  /* 0xffffff9400ac7947 */ /* 0x000fea000383ffff */
.L_x_46:
[----:B----4-:R-:W-:-:S07]  /*9350*/  MOV R0, UR5 ;  /* 0x0000000500007c02 */ /* 0x010fce0008000f00 */
.L_x_149:
[----:B-1----:R1:W2:Y:S02]  /*9360*/  SYNCS.PHASECHK.TRANS64.TRYWAIT P0, [R0+URZ], R3 ;  /* 0x00000003000075a7 */ /* 0x0022a400080011ff */
[----:B--2---:R-:W-:Y:S05]  /*9370*/  @!P0 NANOSLEEP.SYNCS 0x989680 ;  /* 0x009896800000895d */ /* 0x004fea0003900000 */
[----:B------:R-:W2:Y:S02]  /*9380*/  @!P0 SYNCS.PHASECHK.TRANS64 P0, [R0+URZ], R3 ;  /* 0x00000003000085a7 */ /* 0x000ea400080010ff */
[----:B--2---:R-:W-:Y:S05]  /*9390*/  @!P0 BRA `(.L_x_149) ;  /* 0xfffffffc00f08947 */ /* 0x004fea000383ffff */
[----:B------:R-:W-:Y:S05]  /*93a0*/  BRA `(.L_x_150) ;  /* 0xffffff9400b87947 */ /* 0x000fea000383ffff */
.L_x_47:
[----:B----4-:R-:W-:-:S07]  /*93b0*/  MOV R0, UR5 ;  /* 0x0000000500007c02 */ /* 0x010fce0008000f00 */
.L_x_151:
[----:B-1----:R1:W2:Y:S02]  /*93c0*/  SYNCS.PHASECHK.TRANS64.TRYWAIT P0, [R0+URZ], R3 ;  /* 0x00000003000075a7 */ /* 0x0022a400080011ff */
[----:B--2---:R-:W-:Y:S05]  /*93d0*/  @!P0 NANOSLEEP.SYNCS 0x989680 ;  /* 0x009896800000895d */ /* 0x004fea0003900000 */
[----:B------:R-:W2:Y:S02]  /*93e0*/  @!P0 SYNCS.PHASECHK.TRANS64 P0, [R0+URZ], R3 ;  /* 0x00000003000085a7 */ /* 0x000ea400080010ff */
[----:B--2---:R-:W-:Y:S05]  /*93f0*/  @!P0 BRA `(.L_x_151) ;  /* 0xfffffffc00f08947 */ /* 0x004fea000383ffff */
[----:B------:R-:W-:Y:S05]  /*9400*/  BRA `(.L_x_152) ;  /* 0xffffff9400c47947 */ /* 0x000fea000383ffff */
.L_x_48:
[----:B----4-:R-:W-:-:S07]  /*9410*/  MOV R0, UR5 ;  /* 0x0000000500007c02 */ /* 0x010fce0008000f00 */
.L_x_153:
[----:B-1----:R1:W2:Y:S02]  /*9420*/  SYNCS.PHASECHK.TRANS64.TRYWAIT P0, [R0+URZ], R3 ;  /* 0x00000003000075a7 */ /* 0x0022a400080011ff */
[----:B--2---:R-:W-:Y:S05]  /*9430*/  @!P0 NANOSLEEP.SYNCS 0x989680 ;  /* 0x009896800000895d */ /* 0x004fea0003900000 */
[----:B------:R-:W2:Y:S02]  /*9440*/  @!P0 SYNCS.PHASECHK.TRANS64 P0, [R0+URZ], R3 ;  /* 0x00000003000085a7 */ /* 0x000ea400080010ff */
[----:B--2---:R-:W-:Y:S05]  /*9450*/  @!P0 BRA `(.L_x_153) ;  /* 0xfffffffc00f08947 */ /* 0x004fea000383ffff */
[----:B------:R-:W-:Y:S05]  /*9460*/  BRA `(.L_x_154) ;  /* 0xffffff9400d07947 */ /* 0x000fea000383ffff */
.L_x_49:
[----:B----4-:R-:W-:-:S07]  /*9470*/  MOV R0, UR5 ;  /* 0x0000000500007c02 */ /* 0x010fce0008000f00 */
.L_x_155:
[----:B-1----:R1:W2:Y:S02]  /*9480*/  SYNCS.PHASECHK.TRANS64.TRYWAIT P0, [R0+URZ], R3 ;  /* 0x00000003000075a7 */ /* 0x0022a400080011ff */
[----:B--2---:R-:W-:Y:S05]  /*9490*/  @!P0 NANOSLEEP.SYNCS 0x989680 ;  /* 0x009896800000895d */ /* 0x004fea0003900000 */
[----:B------:R-:W2:Y:S02]  /*94a0*/  @!P0 SYNCS.PHASECHK.TRANS64 P0, [R0+URZ], R3 ;  /* 0x00000003000085a7 */ /* 0x000ea400080010ff */
[----:B--2---:R-:W-:Y:S05]  /*94b0*/  @!P0 BRA `(.L_x_155) ;  /* 0xfffffffc00f08947 */ /* 0x004fea000383ffff */
[----:B------:R-:W-:Y:S05]  /*94c0*/  BRA `(.L_x_156) ;  /* 0xffffff9400dc7947 */ /* 0x000fea000383ffff */
.L_x_50:
[----:B----4-:R-:W-:-:S07]  /*94d0*/  MOV R0, UR5 ;  /* 0x0000000500007c02 */ /* 0x010fce0008000f00 */
.L_x_157:
[----:B-1----:R1:W2:Y:S02]  /*94e0*/  SYNCS.PHASECHK.TRANS64.TRYWAIT P0, [R0+URZ], R3 ;  /* 0x00000003000075a7 */ /* 0x0022a400080011ff */
[----:B--2---:R-:W-:Y:S05]  /*94f0*/  @!P0 NANOSLEEP.SYNCS 0x989680 ;  /* 0x009896800000895d */ /* 0x004fea0003900000 */
[----:B------:R-:W2:Y:S02]  /*9500*/  @!P0 SYNCS.PHASECHK.TRANS64 P0, [R0+URZ], R3 ;  /* 0x00000003000085a7 */ /* 0x000ea400080010ff */
[----:B--2---:R-:W-:Y:S05]  /*9510*/  @!P0 BRA `(.L_x_157) ;  /* 0xfffffffc00f08947 */ /* 0x004fea000383ffff */
[----:B------:R-:W-:Y:S05]  /*9520*/  BRA `(.L_x_158) ;  /* 0xffffff9400e87947 */ /* 0x000fea000383ffff */
.L_x_51:
[----:B----4-:R-:W-:-:S07]  /*9530*/  MOV R0, UR5 ;  /* 0x0000000500007c02 */ /* 0x010fce0008000f00 */
.L_x_159:
[----:B-1----:R1:W2:Y:S02]  /*9540*/  SYNCS.PHASECHK.TRANS64.TRYWAIT P0, [R0+URZ], R3 ;  /* 0x00000003000075a7 */ /* 0x0022a400080011ff */
[----:B--2---:R-:W-:Y:S05]  /*9550*/  @!P0 NANOSLEEP.SYNCS 0x989680 ;  /* 0x009896800000895d */ /* 0x004fea0003900000 */
[----:B------:R-:W2:Y:S02]  /*9560*/  @!P0 SYNCS.PHASECHK.TRANS64 P0, [R0+URZ], R3 ;  /* 0x00000003000085a7 */ /* 0x000ea400080010ff */
[----:B--2---:R-:W-:Y:S05]  /*9570*/  @!P0 BRA `(.L_x_159) ;  /* 0xfffffffc00f08947 */ /* 0x004fea000383ffff */
[----:B------:R-:W-:Y:S05]  /*9580*/  BRA `(.L_x_160) ;  /* 0xffffff9400f47947 */ /* 0x000fea000383ffff */
.L_x_52:
[----:B----4-:R-:W-:-:S07]  /*9590*/  MOV R0, UR5 ;  /* 0x0000000500007c02 */ /* 0x010fce0008000f00 */
.L_x_161:
[----:B-1----:R1:W2:Y:S02]  /*95a0*/  SYNCS.PHASECHK.TRANS64.TRYWAIT P0, [R0+URZ], R3 ;  /* 0x00000003000075a7 */ /* 0x0022a400080011ff */
[----:B--2---:R-:W-:Y:S05]  /*95b0*/  @!P0 NANOSLEEP.SYNCS 0x989680 ;  /* 0x009896800000895d */ /* 0x004fea0003900000 */
[----:B------:R-:W2:Y:S02]  /*95c0*/  @!P0 SYNCS.PHASECHK.TRANS64 P0, [R0+URZ], R3 ;  /* 0x00000003000085a7 */ /* 0x000ea400080010ff */
[----:B--2---:R-:W-:Y:S05]  /*95d0*/  @!P0 BRA `(.L_x_161) ;  /* 0xfffffffc00f08947 */ /* 0x004fea000383ffff */
[----:B------:R-:W-:Y:S05]  /*95e0*/  BRA `(.L_x_162) ;  /* 0xffffff9800007947 */ /* 0x000fea000383ffff */
.L_x_53:
[----:B----4-:R-:W-:-:S07]  /*95f0*/  MOV R0, UR5 ;  /* 0x0000000500007c02 */ /* 0x010fce0008000f00 */
.L_x_163:
[----:B-1----:R1:W2:Y:S02]  /*9600*/  SYNCS.PHASECHK.TRANS64.TRYWAIT P0, [R0+URZ], R3 ;  /* 0x00000003000075a7 */ /* 0x0022a400080011ff */
[----:B--2---:R-:W-:Y:S05]  /*9610*/  @!P0 NANOSLEEP.SYNCS 0x989680 ;  /* 0x009896800000895d */ /* 0x004fea0003900000 */
[----:B------:R-:W2:Y:S02]  /*9620*/  @!P0 SYNCS.PHASECHK.TRANS64 P0, [R0+URZ], R3 ;  /* 0x00000003000085a7 */ /* 0x000ea400080010ff */
[----:B--2---:R-:W-:Y:S05]  /*9630*/  @!P0 BRA `(.L_x_163) ;  /* 0xfffffffc00f08947 */ /* 0x004fea000383ffff */
[----:B------:R-:W-:Y:S05]  /*9640*/  BRA `(.L_x_164) ;  /* 0xffffff98000c7947 */ /* 0x000fea000383ffff */
.L_x_54:
[----:B----4-:R-:W-:-:S07]  /*9650*/  MOV R0, UR5 ;  /* 0x0000000500007c02 */ /* 0x010fce0008000f00 */
.L_x_165:
[----:B-1----:R1:W2:Y:S02]  /*9660*/  SYNCS.PHASECHK.TRANS64.TRYWAIT P0, [R0+URZ], R3 ;  /* 0x00000003000075a7 */ /* 0x0022a400080011ff */
[----:B--2---:R-:W-:Y:S05]  /*9670*/  @!P0 NANOSLEEP.SYNCS 0x989680 ;  /* 0x009896800000895d */ /* 0x004fea0003900000 */
[----:B------:R-:W2:Y:S02]  /*9680*/  @!P0 SYNCS.PHASECHK.TRANS64 P0, [R0+URZ], R3 ;  /* 0x00000003000085a7 */ /* 0x000ea400080010ff */
[----:B--2---:R-:W-:Y:S05]  /*9690*/  @!P0 BRA `(.L_x_165) ;  /* 0xfffffffc00f08947 */ /* 0x004fea000383ffff */
[----:B------:R-:W-:Y:S05]  /*96a0*/  BRA `(.L_x_166) ;  /* 0xffffff9800187947 */ /* 0x000fea000383ffff */
.L_x_55:
[----:B----4-:R-:W-:-:S07]  /*96b0*/  MOV R0, UR5 ;  /* 0x0000000500007c02 */ /* 0x010fce0008000f00 */
.L_x_167:
[----:B-1----:R1:W2:Y:S02]  /*96c0*/  SYNCS.PHASECHK.TRANS64.TRYWAIT P0, [R0+URZ], R3 ;  /* 0x00000003000075a7 */ /* 0x0022a400080011ff */
[----:B--2---:R-:W-:Y:S05]  /*96d0*/  @!P0 NANOSLEEP.SYNCS 0x989680 ;  /* 0x009896800000895d */ /* 0x004fea0003900000 */
[----:B------:R-:W2:Y:S02]  /*96e0*/  @!P0 SYNCS.PHASECHK.TRANS64 P0, [R0+URZ], R3 ;  /* 0x00000003000085a7 */ /* 0x000ea400080010ff */
[----:B--2---:R-:W-:Y:S05]  /*96f0*/  @!P0 BRA `(.L_x_167) ;  /* 0xfffffffc00f08947 */ /* 0x004fea000383ffff */
[----:B------:R-:W-:Y:S05]  /*9700*/  BRA `(.L_x_168) ;  /* 0xffffff9800247947 */ /* 0x000fea000383ffff */
.L_x_56:
[----:B----4-:R-:W-:-:S07]  /*9710*/  MOV R0, UR5 ;  /* 0x0000000500007c02 */ /* 0x010fce0008000f00 */
.L_x_169:
[----:B-1----:R1:W2:Y:S02]  /*9720*/  SYNCS.PHASECHK.TRANS64.TRYWAIT P0, [R0+URZ], R3 ;  /* 0x00000003000075a7 */ /* 0x0022a400080011ff */
[----:B--2---:R-:W-:Y:S05]  /*9730*/  @!P0 NANOSLEEP.SYNCS 0x989680 ;  /* 0x009896800000895d */ /* 0x004fea0003900000 */
[----:B------:R-:W2:Y:S02]  /*9740*/  @!P0 SYNCS.PHASECHK.TRANS64 P0, [R0+URZ], R3 ;  /* 0x00000003000085a7 */ /* 0x000ea400080010ff */
[----:B--2---:R-:W-:Y:S05]  /*9750*/  @!P0 BRA `(.L_x_169) ;  /* 0xfffffffc00f08947 */ /* 0x004fea000383ffff */
[----:B------:R-:W-:Y:S05]  /*9760*/  BRA `(.L_x_170) ;  /* 0xffffff9800307947 */ /* 0x000fea000383ffff */
.L_x_57:
[----:B----4-:R-:W-:-:S07]  /*9770*/  MOV R0, UR5 ;  /* 0x0000000500007c02 */ /* 0x010fce0008000f00 */
.L_x_171:
[----:B-1----:R1:W2:Y:S02]  /*9780*/  SYNCS.PHASECHK.TRANS64.TRYWAIT P0, [R0+URZ], R3 ;  /* 0x00000003000075a7 */ /* 0x0022a400080011ff */
[----:B--2---:R-:W-:Y:S05]  /*9790*/  @!P0 NANOSLEEP.SYNCS 0x989680 ;  /* 0x009896800000895d */ /* 0x004fea0003900000 */
[----:B------:R-:W2:Y:S02]  /*97a0*/  @!P0 SYNCS.PHASECHK.TRANS64 P0, [R0+URZ], R3 ;  /* 0x00000003000085a7 */ /* 0x000ea400080010ff */
[----:B--2---:R-:W-:Y:S05]  /*97b0*/  @!P0 BRA `(.L_x_171) ;  /* 0xfffffffc00f08947 */ /* 0x004fea000383ffff */
[----:B------:R-:W-:Y:S05]  /*97c0*/  BRA `(.L_x_172) ;  /* 0xffffff98003c7947 */ /* 0x000fea000383ffff */
.L_x_58:
[----:B----4-:R-:W-:-:S07]  /*97d0*/  MOV R0, UR5 ;  /* 0x0000000500007c02 */ /* 0x010fce0008000f00 */
.L_x_173:
[----:B-1----:R1:W2:Y:S02]  /*97e0*/  SYNCS.PHASECHK.TRANS64.TRYWAIT P0, [R0+URZ], R3 ;  /* 0x00000003000075a7 */ /* 0x0022a400080011ff */
[----:B--2---:R-:W-:Y:S05]  /*97f0*/  @!P0 NANOSLEEP.SYNCS 0x989680 ;  /* 0x009896800000895d */ /* 0x004fea0003900000 */
[----:B------:R-:W2:Y:S02]  /*9800*/  @!P0 SYNCS.PHASECHK.TRANS64 P0, [R0+URZ], R3 ;  /* 0x00000003000085a7 */ /* 0x000ea400080010ff */
[----:B--2---:R-:W-:Y:S05]  /*9810*/  @!P0 BRA `(.L_x_173) ;  /* 0xfffffffc00f08947 */ /* 0x004fea000383ffff */
[----:B------:R-:W-:Y:S05]  /*9820*/  BRA `(.L_x_174) ;  /* 0xffffff9800487947 */ /* 0x000fea000383ffff */
.L_x_59:
[----:B----4-:R-:W-:-:S07]  /*9830*/  MOV R0, UR5 ;  /* 0x0000000500007c02 */ /* 0x010fce0008000f00 */
.L_x_175:
[----:B-1----:R1:W2:Y:S02]  /*9840*/  SYNCS.PHASECHK.TRANS64.TRYWAIT P0, [R0+URZ], R3 ;  /* 0x00000003000075a7 */ /* 0x0022a400080011ff */
[----:B--2---:R-:W-:Y:S05]  /*9850*/  @!P0 NANOSLEEP.SYNCS 0x989680 ;  /* 0x009896800000895d */ /* 0x004fea0003900000 */
[----:B------:R-:W2:Y:S02]  /*9860*/  @!P0 SYNCS.PHASECHK.TRANS64 P0, [R0+URZ], R3 ;  /* 0x00000003000085a7 */ /* 0x000ea400080010ff */
[----:B--2---:R-:W-:Y:S05]  /*9870*/  @!P0 BRA `(.L_x_175) ;  /* 0xfffffffc00f08947 */ /* 0x004fea000383ffff */
[----:B------:R-:W-:Y:S05]  /*9880*/  BRA `(.L_x_176) ;  /* 0xffffff9800547947 */ /* 0x000fea000383ffff */
.L_x_62:
[----:B-1----:R1:W2:Y:S02]  /*9890*/  SYNCS.PHASECHK.TRANS64.TRYWAIT P0, [R0+URZ+0x210], R5 ;  /* 0x00021005000075a7 */ /* 0x0022a400080011ff */
[----:B--2---:R-:W-:Y:S05]  /*98a0*/  @!P0 NANOSLEEP.SYNCS 0x989680 ;  /* 0x009896800000895d */ /* 0x004fea0003900000 */
[----:B------:R-:W2:Y:S02]  /*98b0*/  @!P0 SYNCS.PHASECHK.TRANS64 P0, [R0+URZ+0x210], R5 ;  /* 0x00021005000085a7 */ /* 0x000ea400080010ff */
[----:B--2---:R-:W-:Y:S05]  /*98c0*/  @!P0 BRA `(.L_x_62) ;  /* 0xfffffffc00f08947 */ /* 0x004fea000383ffff */
[----:B------:R-:W-:Y:S05]  /*98d0*/  BRA `(.L_x_177) ;  /* 0xffffff9800b07947 */ /* 0x000fea000383ffff */
.L_x_63:
[----:B------:R-:W-:-:S07]  /*98e0*/  MOV R0, UR5 ;  /* 0x0000000500007c02 */ /* 0x000fce0008000f00 */
.L_x_178:
[----:B-1----:R1:W2:Y:S02]  /*98f0*/  SYNCS.PHASECHK.TRANS64.TRYWAIT P0, [R0+URZ+0x1c0], R5 ;  /* 0x0001c005000075a7 */ /* 0x0022a400080011ff */
[----:B--2---:R-:W-:Y:S05]  /*9900*/  @!P0 NANOSLEEP.SYNCS 0x989680 ;  /* 0x009896800000895d */ /* 0x004fea0003900000 */
[----:B------:R-:W2:Y:S02]  /*9910*/  @!P0 SYNCS.PHASECHK.TRANS64 P0, [R0+URZ+0x1c0], R5 ;  /* 0x0001c005000085a7 */ /* 0x000ea400080010ff */
[----:B--2---:R-:W-:Y:S05]  /*9920*/  @!P0 BRA `(.L_x_178) ;  /* 0xfffffffc00f08947 */ /* 0x004fea000383ffff */
[----:B------:R-:W-:Y:S05]  /*9930*/  BRA `(.L_x_179) ;  /* 0xffffff9800c07947 */ /* 0x000fea000383ffff */
.L_x_64:
[----:B-1----:R1:W2:Y:S02]  /*9940*/  SYNCS.PHASECHK.TRANS64.TRYWAIT P1, [R0+URZ+0x1b0], R5 ;  /* 0x0001b005000075a7 */ /* 0x0022a400080211ff */
[----:B--2---:R-:W-:Y:S05]  /*9950*/  @!P1 NANOSLEEP.SYNCS 0x989680 ;  /* 0x009896800000995d */ /* 0x004fea0003900000 */
[----:B------:R-:W2:Y:S02]  /*9960*/  @!P1 SYNCS.PHASECHK.TRANS64 P1, [R0+URZ+0x1b0], R5 ;  /* 0x0001b005000095a7 */ /* 0x000ea400080210ff */
[----:B--2---:R-:W-:Y:S05]  /*9970*/  @!P1 BRA `(.L_x_64) ;  /* 0xfffffffc00f09947 */ /* 0x004fea000383ffff */
[----:B------:R-:W-:Y:S05]  /*9980*/  BRA `(.L_x_180) ;  /* 0xffffff9800f07947 */ /* 0x000fea000383ffff */
.L_x_67:
[----:B------:R-:W-:-:S07]  /*9990*/  MOV R0, UR5 ;  /* 0x0000000500007c02 */ /* 0x000fce0008000f00 */
.L_x_181:
[----:B-1----:R1:W2:Y:S02]  /*99a0*/  SYNCS.PHASECHK.TRANS64.TRYWAIT P0, [R0+URZ+0x1c0], R3 ;  /* 0x0001c003000075a7 */ /* 0x0022a400080011ff */
[----:B--2---:R-:W-:Y:S05]  /*99b0*/  @!P0 NANOSLEEP.SYNCS 0x989680 ;  /* 0x009896800000895d */ /* 0x004fea0003900000 */
[----:B------:R-:W2:Y:S02]  /*99c0*/  @!P0 SYNCS.PHASECHK.TRANS64 P0, [R0+URZ+0x1c0], R3 ;  /* 0x0001c003000085a7 */ /* 0x000ea400080010ff */
[----:B--2---:R-:W-:Y:S05]  /*99d0*/  @!P0 BRA `(.L_x_181) ;  /* 0xfffffffc00f08947 */ /* 0x004fea000383ffff */
[----:B------:R-:W-:Y:S05]  /*99e0*/  BRA `(.L_x_66) ;  /* 0xffffff9c00447947 */ /* 0x000fea000383ffff */
.L_x_74:
[----:B-1----:R1:W2:Y:S02]  /*99f0*/  SYNCS.PHASECHK.TRANS64.TRYWAIT P1, [R0+URZ+0x1b0], R5 ;  /* 0x0001b005000075a7 */ /* 0x0022a400080211ff */
[----:B--2---:R-:W-:Y:S05]  /*9a00*/  @!P1 NANOSLEEP.SYNCS 0x989680 ;  /* 0x009896800000995d */ /* 0x004fea0003900000 */
[----:B------:R-:W2:Y:S02]  /*9a10*/  @!P1 SYNCS.PHASECHK.TRANS64 P1, [R0+URZ+0x1b0], R5 ;  /* 0x0001b005000095a7 */ /* 0x000ea400080210ff */
[----:B--2---:R-:W-:Y:S05]  /*9a20*/  @!P1 BRA `(.L_x_74) ;  /* 0xfffffffc00f09947 */ /* 0x004fea000383ffff */
[----:B------:R-:W-:Y:S05]  /*9a30*/  BRA `(.L_x_182) ;  /* 0xffffffa0009c7947 */ /* 0x000fea000383ffff */
.L_x_75:
[----:B------:R-:W-:-:S07]  /*9a40*/  MOV R3, UR9 ;  /* 0x0000000900037c02 */ /* 0x000fce0008000f00 */
.L_x_183:
[----:B-1----:R1:W2:Y:S02]  /*9a50*/  SYNCS.PHASECHK.TRANS64.TRYWAIT P0, [R3+URZ+0x1f0], R0 ;  /* 0x0001f000030075a7 */ /* 0x0022a400080011ff */
[----:B--2---:R-:W-:Y:S05]  /*9a60*/  @!P0 NANOSLEEP.SYNCS 0x989680 ;  /* 0x009896800000895d */ /* 0x004fea0003900000 */
[----:B------:R-:W2:Y:S02]  /*9a70*/  @!P0 SYNCS.PHASECHK.TRANS64 P0, [R3+URZ+0x1f0], R0 ;  /* 0x0001f000030085a7 */ /* 0x000ea400080010ff */
[----:B--2---:R-:W-:Y:S05]  /*9a80*/  @!P0 BRA `(.L_x_183) ;  /* 0xfffffffc00f08947 */ /* 0x004fea000383ffff */
[----:B------:R-:W-:Y:S05]  /*9a90*/  BRA `(.L_x_184) ;  /* 0xffffffa000d07947 */ /* 0x000fea000383ffff */
.L_x_78:
[----:B------:R-:W-:Y:S07]  /*9aa0*/  MOV R0, UR7 ;  /* 0x0000000700007c02 */ /* 0x000fee0008000f00 */
.L_x_185:
[----:B-1----:R1:W2:Y:S02]  /*9ab0*/  SYNCS.PHASECHK.TRANS64.TRYWAIT P0, [R0+URZ], R3 ;  /* 0x00000003000075a7 */ /* 0x0022a400080011ff */
[----:B--2---:R-:W-:Y:S05]  /*9ac0*/  @!P0 NANOSLEEP.SYNCS 0x989680 ;  /* 0x009896800000895d */ /* 0x004fea0003900000 */
[----:B------:R-:W2:Y:S02]  /*9ad0*/  @!P0 SYNCS.PHASECHK.TRANS64 P0, [R0+URZ], R3 ;  /* 0x00000003000085a7 */ /* 0x000ea400080010ff */
[----:B--2---:R-:W-:Y:S05]  /*9ae0*/  @!P0 BRA `(.L_x_185) ;  /* 0xfffffffc00f08947 */ /* 0x004fea000383ffff */
[----:B------:R-:W-:Y:S05]  /*9af0*/  BRA `(.L_x_77) ;  /* 0xffffffa000f07947 */ /* 0x000fea000383ffff */
.L_x_81:
[----:B------:R-:W-:-:S07]  /*9b00*/  MOV R0, UR5 ;  /* 0x0000000500007c02 */ /* 0x000fce0008000f00 */
.L_x_186:
[----:B--2---:R2:W3:Y:S02]  /*9b10*/  SYNCS.PHASECHK.TRANS64.TRYWAIT P0, [R0+URZ], R3 ;  /* 0x00000003000075a7 */ /* 0x0044e400080011ff */
[----:B---3--:R-:W-:Y:S05]  /*9b20*/  @!P0 NANOSLEEP.SYNCS 0x989680 ;  /* 0x009896800000895d */ /* 0x008fea0003900000 */
[----:B------:R-:W3:Y:S02]  /*9b30*/  @!P0 SYNCS.PHASECHK.TRANS64 P0, [R0+URZ], R3 ;  /* 0x00000003000085a7 */ /* 0x000ee400080010ff */
[----:B---3--:R-:W-:Y:S05]  /*9b40*/  @!P0 BRA `(.L_x_186) ;  /* 0xfffffffc00f08947 */ /* 0x008fea000383ffff */
[----:B------:R-:W-:Y:S05]  /*9b50*/  BRA `(.L_x_187) ;  /* 0xffffffa400907947 */ /* 0x000fea000383ffff */
.L_x_82:
[----:B------:R-:W-:-:S07]  /*9b60*/  MOV R0, UR5 ;  /* 0x0000000500007c02 */ /* 0x000fce0008000f00 */
.L_x_188:
[----:B--2---:R2:W3:Y:S02]  /*9b70*/  SYNCS.PHASECHK.TRANS64.TRYWAIT P0, [R0+URZ], R3 ;  /* 0x00000003000075a7 */ /* 0x0044e400080011ff */
[----:B---3--:R-:W-:Y:S05]  /*9b80*/  @!P0 NANOSLEEP.SYNCS 0x989680 ;  /* 0x009896800000895d */ /* 0x008fea0003900000 */
[----:B------:R-:W3:Y:S02]  /*9b90*/  @!P0 SYNCS.PHASECHK.TRANS64 P0, [R0+URZ], R3 ;  /* 0x00000003000085a7 */ /* 0x000ee400080010ff */
[----:B---3--:R-:W-:Y:S05]  /*9ba0*/  @!P0 BRA `(.L_x_188) ;  /* 0xfffffffc00f08947 */ /* 0x008fea000383ffff */
[----:B------:R-:W-:Y:S05]  /*9bb0*/  BRA `(.L_x_189) ;  /* 0xffffffa4009c7947 */ /* 0x000fea000383ffff */
.L_x_83:
[----:B------:R-:W-:-:S07]  /*9bc0*/  MOV R0, UR5 ;  /* 0x0000000500007c02 */ /* 0x000fce0008000f00 */
.L_x_190:
[----:B--2---:R2:W3:Y:S02]  /*9bd0*/  SYNCS.PHASECHK.TRANS64.TRYWAIT P0, [R0+URZ], R3 ;  /* 0x00000003000075a7 */ /* 0x0044e400080011ff */
[----:B---3--:R-:W-:Y:S05]  /*9be0*/  @!P0 NANOSLEEP.SYNCS 0x989680 ;  /* 0x009896800000895d */ /* 0x008fea0003900000 */
[----:B------:R-:W3:Y:S02]  /*9bf0*/  @!P0 SYNCS.PHASECHK.TRANS64 P0, [R0+URZ], R3 ;  /* 0x00000003000085a7 */ /* 0x000ee400080010ff */
[----:B---3--:R-:W-:Y:S05]  /*9c00*/  @!P0 BRA `(.L_x_190) ;  /* 0xfffffffc00f08947 */ /* 0x008fea000383ffff */
[----:B------:R-:W-:Y:S05]  /*9c10*/  BRA `(.L_x_191) ;  /* 0xffffffa400a87947 */ /* 0x000fea000383ffff */
.L_x_84:
[----:B------:R-:W-:-:S07]  /*9c20*/  MOV R0, UR7 ;  /* 0x0000000700007c02 */ /* 0x000fce0008000f00 */
.L_x_192:
[----:B--2---:R2:W3:Y:S02]  /*9c30*/  SYNCS.PHASECHK.TRANS64.TRYWAIT P0, [R0+URZ], R3 ;  /* 0x00000003000075a7 */ /* 0x0044e400080011ff */
[----:B---3--:R-:W-:Y:S05]  /*9c40*/  @!P0 NANOSLEEP.SYNCS 0x989680 ;  /* 0x009896800000895d */ /* 0x008fea0003900000 */
[----:B------:R-:W3:Y:S02]  /*9c50*/  @!P0 SYNCS.PHASECHK.TRANS64 P0, [R0+URZ], R3 ;  /* 0x00000003000085a7 */ /* 0x000ee400080010ff */
[----:B---3--:R-:W-:Y:S05]  /*9c60*/  @!P0 BRA `(.L_x_192) ;  /* 0xfffffffc00f08947 */ /* 0x008fea000383ffff */
[----:B------:R-:W-:Y:S05]  /*9c70*/  BRA `(.L_x_193) ;  /* 0xffffffa400b47947 */ /* 0x000fea000383ffff */
.L_x_89:
[----:B--2---:R2:W3:Y:S02]  /*9c80*/  SYNCS.PHASECHK.TRANS64.TRYWAIT P0, [R0+URZ+0x1b0], R3 ;  /* 0x0001b003000075a7 */ /* 0x0044e400080011ff */
[----:B---3--:R-:W-:Y:S05]  /*9c90*/  @!P0 NANOSLEEP.SYNCS 0x989680 ;  /* 0x009896800000895d */ /* 0x008fea0003900000 */
[----:B------:R-:W3:Y:S02]  /*9ca0*/  @!P0 SYNCS.PHASECHK.TRANS64 P0, [R0+URZ+0x1b0], R3 ;  /* 0x0001b003000085a7 */ /* 0x000ee400080010ff */
[----:B---3--:R-:W-:Y:S05]  /*9cb0*/  @!P0 BRA `(.L_x_89) ;  /* 0xfffffffc00f08947 */ /* 0x008fea000383ffff */
[----:B------:R-:W-:Y:S05]  /*9cc0*/  BRA `(.L_x_194) ;  /* 0xffffffa800b87947 */ /* 0x000fea000383ffff */
.L_x_92:
[----:B------:R-:W-:Y:S07]  /*9cd0*/  MOV R0, UR7 ;  /* 0x0000000700007c02 */ /* 0x000fee0008000f00 */
.L_x_195:
[----:B--2---:R2:W3:Y:S02]  /*9ce0*/  SYNCS.PHASECHK.TRANS64.TRYWAIT P0, [R0+URZ+0x1a8], R3 ;  /* 0x0001a803000075a7 */ /* 0x0044e400080011ff */
[----:B---3--:R-:W-:Y:S05]  /*9cf0*/  @!P0 NANOSLEEP.SYNCS 0x989680 ;  /* 0x009896800000895d */ /* 0x008fea0003900000 */
[----:B------:R-:W3:Y:S02]  /*9d00*/  @!P0 SYNCS.PHASECHK.TRANS64 P0, [R0+URZ+0x1a8], R3 ;  /* 0x0001a803000085a7 */ /* 0x000ee400080010ff */
[----:B---3--:R-:W-:Y:S05]  /*9d10*/  @!P0 BRA `(.L_x_195) ;  /* 0xfffffffc00f08947 */ /* 0x008fea000383ffff */
[----:B------:R-:W-:Y:S05]  /*9d20*/  BRA `(.L_x_91) ;  /* 0xffffffac00987947 */ /* 0x000fea000383ffff */
.L_x_95:
[----:B--2---:R-:W-:Y:S07]  /*9d30*/  MOV R3, UR7 ;  /* 0x0000000700037c02 */ /* 0x004fee0008000f00 */
.L_x_196:
[----:B-1----:R1:W2:Y:S02]  /*9d40*/  SYNCS.PHASECHK.TRANS64.TRYWAIT P0, [R3+URZ+0x190], R12 ;  /* 0x0001900c030075a7 */ /* 0x0022a400080011ff */
[----:B--2---:R-:W-:Y:S05]  /*9d50*/  @!P0 NANOSLEEP.SYNCS 0x989680 ;  /* 0x009896800000895d */ /* 0x004fea0003900000 */
[----:B------:R-:W2:Y:S02]  /*9d60*/  @!P0 SYNCS.PHASECHK.TRANS64 P0, [R3+URZ+0x190], R12 ;  /* 0x0001900c030085a7 */ /* 0x000ea400080010ff */
[----:B--2---:R-:W-:Y:S05]  /*9d70*/  @!P0 BRA `(.L_x_196) ;  /* 0xfffffffc00f08947 */ /* 0x004fea000383ffff */
[----:B------:R-:W-:Y:S05]  /*9d80*/  BRA `(.L_x_197) ;  /* 0xffffffb000107947 */ /* 0x000fea000383ffff */
.L_x_96:
[----:B------:R-:W-:Y:S07]  /*9d90*/  MOV R3, UR7 ;  /* 0x0000000700037c02 */ /* 0x000fee0008000f00 */
.L_x_198:
[----:B-1----:R1:W2:Y:S02]  /*9da0*/  SYNCS.PHASECHK.TRANS64.TRYWAIT P0, [R3+URZ+0x198], R12 ;  /* 0x0001980c030075a7 */ /* 0x0022a400080011ff */
[----:B--2---:R-:W-:Y:S05]  /*9db0*/  @!P0 NANOSLEEP.SYNCS 0x989680 ;  /* 0x009896800000895d */ /* 0x004fea0003900000 */
[----:B------:R-:W2:Y:S02]  /*9dc0*/  @!P0 SYNCS.PHASECHK.TRANS64 P0, [R3+URZ+0x198], R12 ;  /* 0x0001980c030085a7 */ /* 0x000ea400080010ff */
[----:B--2---:R-:W-:Y:S05]  /*9dd0*/  @!P0 BRA `(.L_x_198) ;  /* 0xfffffffc00f08947 */ /* 0x004fea000383ffff */
[----:B------:R-:W-:Y:S05]  /*9de0*/  BRA `(.L_x_199) ;  /* 0xffffffb000907947 */ /* 0x000fea000383ffff */
.L_x_98:
[----:B------:R-:W-:-:S07]  /*9df0*/  MOV R0, UR7 ;  /* 0x0000000700007c02 */ /* 0x000fce0008000f00 */
.L_x_200:
[----:B-1----:R1:W3:Y:S02]  /*9e00*/  SYNCS.PHASECHK.TRANS64.TRYWAIT P0, [R0+URZ+0x190], R3 ;  /* 0x00019003000075a7 */ /* 0x0022e400080011ff */
[----:B---3--:R-:W-:Y:S05]  /*9e10*/  @!P0 NANOSLEEP.SYNCS 0x989680 ;  /* 0x009896800000895d */ /* 0x008fea0003900000 */
[----:B------:R-:W3:Y:S02]  /*9e20*/  @!P0 SYNCS.PHASECHK.TRANS64 P0, [R0+URZ+0x190], R3 ;  /* 0x00019003000085a7 */ /* 0x000ee400080010ff */
[----:B---3--:R-:W-:Y:S05]  /*9e30*/  @!P0 BRA `(.L_x_200) ;  /* 0xfffffffc00f08947 */ /* 0x008fea000383ffff */
[----:B------:R-:W-:Y:S05]  /*9e40*/  BRA `(.L_x_201) ;  /* 0xffffffb400007947 */ /* 0x000fea000383ffff */
.L_x_100:
[----:B--2---:R2:W4:Y:S02]  /*9e50*/  SYNCS.PHASECHK.TRANS64.TRYWAIT P0, [R0+URZ+0x1b0], R3 ;  /* 0x0001b003000075a7 */ /* 0x00452400080011ff */
[----:B----4-:R-:W-:Y:S05]  /*9e60*/  @!P0 NANOSLEEP.SYNCS 0x989680 ;  /* 0x009896800000895d */ /* 0x010fea0003900000 */
[----:B------:R-:W4:Y:S02]  /*9e70*/  @!P0 SYNCS.PHASECHK.TRANS64 P0, [R0+URZ+0x1b0], R3 ;  /* 0x0001b003000085a7 */ /* 0x000f2400080010ff */
[----:B----4-:R-:W-:Y:S05]  /*9e80*/  @!P0 BRA `(.L_x_100) ;  /* 0xfffffffc00f08947 */ /* 0x010fea000383ffff */
[----:B------:R-:W-:Y:S05]  /*9e90*/  BRA `(.L_x_202) ;  /* 0xffffffb400c87947 */ /* 0x000fea000383ffff */
.L_x_111:
[----:B-1----:R1:W3:Y:S02]  /*9ea0*/  SYNCS.PHASECHK.TRANS64.TRYWAIT P1, [R3+URZ+0x180], R0 ;  /* 0x00018000030075a7 */ /* 0x0022e400080211ff */
[----:B---3--:R-:W-:Y:S05]  /*9eb0*/  @!P1 NANOSLEEP.SYNCS 0x989680 ;  /* 0x009896800000995d */ /* 0x008fea0003900000 */
[----:B------:R-:W3:Y:S02]  /*9ec0*/  @!P1 SYNCS.PHASECHK.TRANS64 P1, [R3+URZ+0x180], R0 ;  /* 0x00018000030095a7 */ /* 0x000ee400080210ff */
[----:B---3--:R-:W-:Y:S05]  /*9ed0*/  @!P1 BRA `(.L_x_111) ;  /* 0xfffffffc00f09947 */ /* 0x008fea000383ffff */
[----:B------:R-:W-:Y:S05]  /*9ee0*/  BRA `(.L_x_110) ;  /* 0xffffffc000ec7947 */ /* 0x000fea000383ffff */
.L_x_113:
[----:B-1----:R1:W4:Y:S02]  /*9ef0*/  SYNCS.PHASECHK.TRANS64.TRYWAIT P0, [R207+URZ+0x1d0], R2 ;  /* 0x0001d002cf0075a7 */ /* 0x00232400080011ff */
[----:B----4-:R-:W-:Y:S05]  /*9f00*/  @!P0 NANOSLEEP.SYNCS 0x989680 ;  /* 0x009896800000895d */ /* 0x010fea0003900000 */
[----:B------:R-:W4:Y:S02]  /*9f10*/  @!P0 SYNCS.PHASECHK.TRANS64 P0, [R207+URZ+0x1d0], R2 ;  /* 0x0001d002cf0085a7 */ /* 0x000f2400080010ff */
[----:B----4-:R-:W-:Y:S05]  /*9f20*/  @!P0 BRA `(.L_x_113) ;  /* 0xfffffffc00f08947 */ /* 0x010fea000383ffff */
[----:B------:R-:W-:Y:S05]  /*9f30*/  BRA `(.L_x_112) ;  /* 0xffffffc400487947 */ /* 0x000fea000383ffff */
.L_x_122:
[----:B--2---:R2:W3:Y:S02]  /*9f40*/  SYNCS.PHASECHK.TRANS64.TRYWAIT P0, [R210+URZ+0x180], R3 ;  /* 0x00018003d20075a7 */ /* 0x0044e400080011ff */
[----:B---3--:R-:W-:Y:S05]  /*9f50*/  @!P0 NANOSLEEP.SYNCS 0x989680 ;  /* 0x009896800000895d */ /* 0x008fea0003900000 */
[----:B------:R-:W3:Y:S02]  /*9f60*/  @!P0 SYNCS.PHASECHK.TRANS64 P0, [R210+URZ+0x180], R3 ;  /* 0x00018003d20085a7 */ /* 0x000ee400080010ff */
[----:B---3--:R-:W-:Y:S05]  /*9f70*/  @!P0 BRA `(.L_x_122) ;  /* 0xfffffffc00f08947 */ /* 0x008fea000383ffff */
[----:B------:R-:W-:Y:S05]  /*9f80*/  BRA `(.L_x_121) ;  /* 0xffffffd800547947 */ /* 0x000fea000383ffff */
        .weak           $__internal_0_$__cuda_sm10x_tcgen05_guardrail_trap_col_being_dealloced_not_returned_by_alloc
        .type           $__internal_0_$__cuda_sm10x_tcgen05_guardrail_trap_col_being_dealloced_not_returned_by_alloc,@function
        .size           $__internal_0_$__cuda_sm10x_tcgen05_guardrail_trap_col_being_dealloced_not_returned_by_alloc,($__internal_1_$__cuda_sm10x_tcgen05_guardrail_trap_phase_invalid_during_alloc - $__internal_0_$__cuda_sm10x_tcgen05_guardrail_trap_col_being_dealloced_not_returned_by_alloc)
$__internal_0_$__cuda_sm10x_tcgen05_guardrail_trap_col_being_dealloced_not_returned_by_alloc:
[----:B------:R-:W-:Y:S05]  /*9f90*/  BPT.TRAP 0x1 ;  /* 0x000000040000795c */ /* 0x000fea0000300000 */
[----:B------:R-:W-:-:S04]  /*9fa0*/  HFMA2 R3, -RZ, RZ, 0, 0 ;  /* 0x00000000ff037431 */ /* 0x000fc800000001ff */
[----:B------:R-:W-:Y:S05]  /*9fb0*/  RET.REL.NODEC R2 `(_ZN7cutlass13device_kernelINS_4gemm6kernel13GemmUniversalIN4cute5tupleIJiiiiEEENS1_10collective13CollectiveMmaINS1_35MainloopSm100TmaUmmaWarpSpecializedILi24ELi2ELi4ENS5_IJNS4_1CILi1EEESB_SB_EEEEENS5_IJNSA_ILi128EEESE_NSA_ILi32EEEEEENS_12float_e5m2_tENS5_IJlSB_lEEESH_SI_NS4_8TiledMMAINS4_8MMA_AtomIJNS4_10MMA_TraitsINS4_19SM100_MMA_F8F6F4_SSEJSH_SH_fSE_SE_NS4_17integral_constantINS4_4UMMA5MajorELSP_0EEESQ_NSN_INSO_7ScaleInELSR_0EEESS_EEEEEENS4_6LayoutISC_NS5_IJNSA_ILi0EEESW_SW_EEEEENS5_IJNS4_10UnderscoreESZ_SZ_EEEEENS4_13SM90_TMA_LOADENS4_14ComposedLayoutINS4_7SwizzleILi1ELi4ELi3EEENS4_18smem_ptr_flag_bitsILi8EEENSV_INS5_IJNSA_ILi8EEESF_EEENS5_IJSF_SB_EEEEEEEvNS4_8identityES12_S1C_vS1D_EENS_8epilogue10collective18CollectiveEpilogueINS1F_23Sm100TmaWarpSpecializedILi2ELi2ELi64ELb0ELb0EEEJSG_NS5_IJNSV_ISE_SB_EENSV_INSA_ILi64EEESB_EEEEESH_SI_SH_SI_NS1F_6fusion15FusionCallbacksIS1J_NS1O_17LinearCombinationISH_fSH_fLNS_15FloatRoundStyleE2EEESG_S1N_JEEENS4_5SM1004TMEM4LOAD26SM100_TMEM_LOAD_32dp32b64xES12_NS13_INS14_ILi2ELi4ELi3EEES17_NSV_INS5_IJS18_S1L_EEENS5_IJS1L_SB_EEEEEEENS4_39AutoVectorizingCopyWithAssumedAlignmentILi128EEENS4_14SM90_TMA_STOREES22_S24_S24_EEEvvEEEEvNT_6ParamsE) ;  /* 0xffffff6002107950 */ /* 0x000fea0003c3ffff */
        .weak           $__internal_1_$__cuda_sm10x_tcgen05_guardrail_trap_phase_invalid_during_alloc
        .type           $__internal_1_$__cuda_sm10x_tcgen05_guardrail_trap_phase_invalid_during_alloc,@function
        .size           $__internal_1_$__cuda_sm10x_tcgen05_guardrail_trap_phase_invalid_during_alloc,($__internal_2_$__cuda_sm10x_tcgen05_guardrail_trap_unallocated_columns_being_dealloced - $__internal_1_$__cuda_sm10x_tcgen05_guardrail_trap_phase_invalid_during_alloc)
$__internal_1_$__cuda_sm10x_tcgen05_guardrail_trap_phase_invalid_during_alloc:
[----:B------:R-:W-:Y:S05]  /*9fc0*/  BPT.TRAP 0x1 ;  /* 0x000000040000795c */ /* 0x000fea0000300000 */
[----:B------:R-:W-:-:S04]  /*9fd0*/  MOV R3, 0x0 ;  /* 0x0000000000037802 */ /* 0x000fc80000000f00 */
[----:B------:R-:W-:Y:S05]  /*9fe0*/  RET.REL.NODEC R2 `(_ZN7cutlass13device_kernelINS_4gemm6kernel13GemmUniversalIN4cute5tupleIJiiiiEEENS1_10collective13CollectiveMmaINS1_35MainloopSm100TmaUmmaWarpSpecializedILi24ELi2ELi4ENS5_IJNS4_1CILi1EEESB_SB_EEEEENS5_IJNSA_ILi128EEESE_NSA_ILi32EEEEEENS_12float_e5m2_tENS5_IJlSB_lEEESH_SI_NS4_8TiledMMAINS4_8MMA_AtomIJNS4_10MMA_TraitsINS4_19SM100_MMA_F8F6F4_SSEJSH_SH_fSE_SE_NS4_17integral_constantINS4_4UMMA5MajorELSP_0EEESQ_NSN_INSO_7ScaleInELSR_0EEESS_EEEEEENS4_6LayoutISC_NS5_IJNSA_ILi0EEESW_SW_EEEEENS5_IJNS4_10UnderscoreESZ_SZ_EEEEENS4_13SM90_TMA_LOADENS4_14ComposedLayoutINS4_7SwizzleILi1ELi4ELi3EEENS4_18smem_ptr_flag_bitsILi8EEENSV_INS5_IJNSA_ILi8EEESF_EEENS5_IJSF_SB_EEEEEEEvNS4_8identityES12_S1C_vS1D_EENS_8epilogue10collective18CollectiveEpilogueINS1F_23Sm100TmaWarpSpecializedILi2ELi2ELi64ELb0ELb0EEEJSG_NS5_IJNSV_ISE_SB_EENSV_INSA_ILi64EEESB_EEEEESH_SI_SH_SI_NS1F_6fusion15FusionCallbacksIS1J_NS1O_17LinearCombinationISH_fSH_fLNS_15FloatRoundStyleE2EEESG_S1N_JEEENS4_5SM1004TMEM4LOAD26SM100_TMEM_LOAD_32dp32b64xES12_NS13_INS14_ILi2ELi4ELi3EEES17_NSV_INS5_IJS18_S1L_EEENS5_IJS1L_SB_EEEEEEENS4_39AutoVectorizingCopyWithAssumedAlignmentILi128EEENS4_14SM90_TMA_STOREES22_S24_S24_EEEvvEEEEvNT_6ParamsE) ;  /* 0xffffff6002047950 */ /* 0x000fea0003c3ffff */
        .weak           $__internal_2_$__cuda_sm10x_tcgen05_guardrail_trap_unallocated_columns_being_dealloced
        .type           $__internal_2_$__cuda_sm10x_tcgen05_guardrail_trap_unallocated_columns_being_dealloced,@function
        .size           $__internal_2_$__cuda_sm10x_tcgen05_guardrail_trap_unallocated_columns_being_dealloced,(.L_x_204 - $__internal_2_$__cuda_sm10x_tcgen05_guardrail_trap_unallocated_columns_being_dealloced)
$__internal_2_$__cuda_sm10x_tcgen05_guardrail_trap_unallocated_columns_being_dealloced:
[----:B------:R-:W-:Y:S05]  /*9ff0*/  BPT.TRAP 0x1 ;  /* 0x000000040000795c */ /* 0x000fea0000300000 */
[----:B------:R-:W-:-:S04]  /*a000*/  HFMA2 R3, -RZ, RZ, 0, 0 ;  /* 0x00000000ff037431 */ /* 0x000fc800000001ff */
[----:B------:R-:W-:Y:S05]  /*a010*/  RET.REL.NODEC R2 `(_ZN7cutlass13device_kernelINS_4gemm6kernel13GemmUniversalIN4cute5tupleIJiiiiEEENS1_10collective13CollectiveMmaINS1_35MainloopSm100TmaUmmaWarpSpecializedILi24ELi2ELi4ENS5_IJNS4_1CILi1EEESB_SB_EEEEENS5_IJNSA_ILi128EEESE_NSA_ILi32EEEEEENS_12float_e5m2_tENS5_IJlSB_lEEESH_SI_NS4_8TiledMMAINS4_8MMA_AtomIJNS4_10MMA_TraitsINS4_19SM100_MMA_F8F6F4_SSEJSH_SH_fSE_SE_NS4_17integral_constantINS4_4UMMA5MajorELSP_0EEESQ_NSN_INSO_7ScaleInELSR_0EEESS_EEEEEENS4_6LayoutISC_NS5_IJNSA_ILi0EEESW_SW_EEEEENS5_IJNS4_10UnderscoreESZ_SZ_EEEEENS4_13SM90_TMA_LOADENS4_14ComposedLayoutINS4_7SwizzleILi1ELi4ELi3EEENS4_18smem_ptr_flag_bitsILi8EEENSV_INS5_IJNSA_ILi8EEESF_EEENS5_IJSF_SB_EEEEEEEvNS4_8identityES12_S1C_vS1D_EENS_8epilogue10collective18CollectiveEpilogueINS1F_23Sm100TmaWarpSpecializedILi2ELi2ELi64ELb0ELb0EEEJSG_NS5_IJNSV_ISE_SB_EENSV_INSA_ILi64EEESB_EEEEESH_SI_SH_SI_NS1F_6fusion15FusionCallbacksIS1J_NS1O_17LinearCombinationISH_fSH_fLNS_15FloatRoundStyleE2EEESG_S1N_JEEENS4_5SM1004TMEM4LOAD26SM100_TMEM_LOAD_32dp32b64xES12_NS13_INS14_ILi2ELi4ELi3EEES17_NSV_INS5_IJS18_S1L_EEENS5_IJS1L_SB_EEEEEEENS4_39AutoVectorizingCopyWithAssumedAlignmentILi128EEENS4_14SM90_TMA_STOREES22_S24_S24_EEEvvEEEEvNT_6ParamsE) ;  /* 0xffffff5c02f87950 */ /* 0x000fea0003c3ffff */
.L_x_203:
[----:B------:R-:W-:-:S00]  /*a020*/  BRA `(.L_x_203) ;  /* 0xfffffffc00fc7947 */ /* 0x000fc0000383ffff */
[----:B------:R-:W-:-:S00]  /*a030*/  NOP ;  /* 0x0000000000007918 */ /* 0x000fc00000000000 */
        /* <DEDUP_REMOVED lines=12> */
.L_x_204:


//--------------------- .nv.global.init           --------------------------
	.section	.nv.global.init,"aw",@progbits
.nv.global.init:
	.type		$str$27,@object
	.size		$str$27,($str$28 - $str$27)
$str$27:
        /*0000*/ 	.byte	0x28, 0x61, 0x64, 0x64, 0x72, 0x65, 0x73, 0x73, 0x20, 0x26, 0x20, 0x6d, 0x61, 0x73, 0x6b, 0x29
        /*0010*/ 	.byte	0x20, 0x3d, 0x3d, 0x20, 0x30, 0x00
	.type		$str$28,@object
	.size		$str$28,($str$26 - $str$28)
$str$28:
        /*0016*/ 	.byte	0x2f, 0x74, 0x6d, 0x70, 0x2f, 0x63, 0x75, 0x74, 0x6c, 0x61, 0x73, 0x73, 0x5f, 0x73, 0x77, 0x65
        /*0026*/ 	.byte	0x65, 0x70, 0x5f, 0x73, 0x72, 0x63, 0x2f, 0x69, 0x6e, 0x63, 0x6c, 0x75, 0x64, 0x65, 0x2f, 0x63
        /*0036*/ 	.byte	0x75, 0x74, 0x65, 0x2f, 0x70, 0x6f, 0x69, 0x6e, 0x74, 0x65, 0x72, 0x5f, 0x66, 0x6c, 0x61, 0x67
        /*0046*/ 	.byte	0x67, 0x65, 0x64, 0x2e, 0x68, 0x70, 0x70, 0x00
	.type		$str$26,@object
	.size		$str$26,($str$25 - $str$26)
$str$26:
        /*004e*/ 	.byte	0x2f, 0x74, 0x6d, 0x70, 0x2f, 0x63, 0x75, 0x74, 0x6c, 0x61, 0x73, 0x73, 0x5f, 0x73, 0x77, 0x65
        /*005e*/ 	.byte	0x65, 0x70, 0x5f, 0x73, 0x72, 0x63, 0x2f, 0x69, 0x6e, 0x63, 0x6c, 0x75, 0x64, 0x65, 0x2f, 0x63
        /*006e*/ 	.byte	0x75, 0x74, 0x65, 0x2f, 0x61, 0x74, 0x6f, 0x6d, 0x2f, 0x63, 0x6f, 0x70, 0x79, 0x5f, 0x74, 0x72
        /*007e*/ 	.byte	0x61, 0x69, 0x74, 0x73, 0x5f, 0x73, 0x6d, 0x31, 0x30, 0x30, 0x2e, 0x68, 0x70, 0x70, 0x00
	.type		$str$25,@object
	.size		$str$25,(__unnamed_1 - $str$25)
$str$25:
        /*008d*/ 	.byte	0x28, 0x28, 0x75, 0x69, 0x6e, 0x74, 0x33, 0x32, 0x5f, 0x74, 0x28, 0x74, 0x68, 0x72, 0x65, 0x61
        /*009d*/ 	.byte	0x64, 0x49, 0x64, 0x78, 0x2e, 0x78, 0x29, 0x20, 0x2f, 0x20, 0x33, 0x32, 0x29, 0x20, 0x25, 0x20
        /*00ad*/ 	.byte	0x34, 0x29, 0x20, 0x3d, 0x3d, 0x20, 0x28, 0x28, 0x28, 0x74, 0x6d, 0x65, 0x6d, 0x5f, 0x61, 0x64
        /*00bd*/ 	.byte	0x64, 0x72, 0x20, 0x3e, 0x3e, 0x20, 0x31, 0x36, 0x29, 0x20, 0x2f, 0x20, 0x33, 0x32, 0x29, 0x20
        /*00cd*/ 	.byte	0x25, 0x20, 0x34, 0x29, 0x00
	.type		__unnamed_1,@object
	.size		__unnamed_1,(__unnamed_2 - __unnamed_1)
__unnamed_1:
        /*00d2*/ 	.byte	0x61, 0x75, 0x74, 0x6f, 0x20, 0x63, 0x75, 0x74, 0x65, 0x3a, 0x3a, 0x61, 0x73, 0x5f, 0x70, 0x6f
        /* <DEDUP_REMOVED lines=24> */
        /*0262*/ 	.byte	0x43, 0x3c, 0x38, 0x31, 0x39, 0x32, 0x3e, 0x3e, 0x3e, 0x3e, 0x5d, 0x00
	.type		__unnamed_2,@object
	.size		__unnamed_2,(.L_2 - __unnamed_2)
__unnamed_2:
        /* <DEDUP_REMOVED lines=42> */
        /*050e*/ 	.byte	0x3e, 0x3e, 0x3e, 0x3e, 0x5d, 0x00
.L_2:


//--------------------- .nv.shared._ZN7cutlass13device_kernelINS_4gemm6kernel13GemmUniversalIN4cute5tupleIJiiiiEEENS1_10collective13CollectiveMmaINS1_35MainloopSm100TmaUmmaWarpSpecializedILi24ELi2ELi4ENS5_IJNS4_1CILi1EEESB_SB_EEEEENS5_IJNSA_ILi128EEESE_NSA_ILi32EEEEEENS_12float_e5m2_tENS5_IJlSB_lEEESH_SI_NS4_8TiledMMAINS4_8MMA_AtomIJNS4_10MMA_TraitsINS4_19SM100_MMA_F8F6F4_SSEJSH_SH_fSE_SE_NS4_17integral_constantINS4_4UMMA5MajorELSP_0EEESQ_NSN_INSO_7ScaleInELSR_0EEESS_EEEEEENS4_6LayoutISC_NS5_IJNSA_ILi0EEESW_SW_EEEEENS5_IJNS4_10UnderscoreESZ_SZ_EEEEENS4_13SM90_TMA_LOADENS4_14ComposedLayoutINS4_7SwizzleILi1ELi4ELi3EEENS4_18smem_ptr_flag_bitsILi8EEENSV_INS5_IJNSA_ILi8EEESF_EEENS5_IJSF_SB_EEEEEEEvNS4_8identityES12_S1C_vS1D_EENS_8epilogue10collective18CollectiveEpilogueINS1F_23Sm100TmaWarpSpecializedILi2ELi2ELi64ELb0ELb0EEEJSG_NS5_IJNSV_ISE_SB_EENSV_INSA_ILi64EEESB_EEEEESH_SI_SH_SI_NS1F_6fusion15FusionCallbacksIS1J_NS1O_17LinearCombinationISH_fSH_fLNS_15FloatRoundStyleE2EEESG_S1N_JEEENS4_5SM1004TMEM4LOAD26SM100_TMEM_LOAD_32dp32b64xES12_NS13_INS14_ILi2ELi4ELi3EEES17_NSV_INS5_IJS18_S1L_EEENS5_IJS1L_SB_EEEEEEENS4_39AutoVectorizingCopyWithAssumedAlignmentILi128EEENS4_14SM90_TMA_STOREES22_S24_S24_EEEvvEEEEvNT_6ParamsE --------------------------
	.section	.nv.shared._ZN7cutlass13device_kernelINS_4gemm6kernel13GemmUniversalIN4cute5tupleIJiiiiEEENS1_10collective13CollectiveMmaINS1_35MainloopSm100TmaUmmaWarpSpecializedILi24ELi2ELi4ENS5_IJNS4_1CILi1EEESB_SB_EEEEENS5_IJNSA_ILi128EEESE_NSA_ILi32EEEEEENS_12float_e5m2_tENS5_IJlSB_lEEESH_SI_NS4_8TiledMMAINS4_8MMA_AtomIJNS4_10MMA_TraitsINS4_19SM100_MMA_F8F6F4_SSEJSH_SH_fSE_SE_NS4_17integral_constantINS4_4UMMA5MajorELSP_0EEESQ_NSN_INSO_7ScaleInELSR_0EEESS_EEEEEENS4_6LayoutISC_NS5_IJNSA_ILi0EEESW_SW_EEEEENS5_IJNS4_10UnderscoreESZ_SZ_EEEEENS4_13SM90_TMA_LOADENS4_14ComposedLayoutINS4_7SwizzleILi1ELi4ELi3EEENS4_18smem_ptr_flag_bitsILi8EEENSV_INS5_IJNSA_ILi8EEESF_EEENS5_IJSF_SB_EEEEEEEvNS4_8identityES12_S1C_vS1D_EENS_8epilogue10collective18CollectiveEpilogueINS1F_23Sm100TmaWarpSpecializedILi2ELi2ELi64ELb0ELb0EEEJSG_NS5_IJNSV_ISE_SB_EENSV_INSA_ILi64EEESB_EEEEESH_SI_SH_SI_NS1F_6fusion15FusionCallbacksIS1J_NS1O_17LinearCombinationISH_fSH_fLNS_15FloatRoundStyleE2EEESG_S1N_JEEENS4_5SM1004TMEM4LOAD26SM100_TMEM_LOAD_32dp32b64xES12_NS13_INS14_ILi2ELi4ELi3EEES17_NSV_INS5_IJS18_S1L_EEENS5_IJS1L_SB_EEEEEEENS4_39AutoVectorizingCopyWithAssumedAlignmentILi128EEENS4_14SM90_TMA_STOREES22_S24_S24_EEEvvEEEEvNT_6ParamsE,"aw",@nobits
	.sectionflags	@""
	.align	16
	.zero		1024


//--------------------- .nv.shared.reserved.0     --------------------------
	.section	.nv.shared.reserved.0,"aw",@nobits
	.weak		__nv_reservedSMEM_offset_0_alias
	.size		__nv_reservedSMEM_offset_0_alias, 0, 64
	.other		__nv_reservedSMEM_offset_0_alias,@"STO_CUDA_RESERVED_SHARED STV_DEFAULT"
__nv_reservedSMEM_offset_0_alias:
	.zero		0
.nv.shared.reserved.0:
	.zero		64
	.weak		__nv_reservedSMEM_tcgen05_partition
	.type		__nv_reservedSMEM_tcgen05_partition,@object
	.size		__nv_reservedSMEM_tcgen05_partition,(.L_0 - __nv_reservedSMEM_tcgen05_partition)
__nv_reservedSMEM_tcgen05_partition:
	.zero		32
.L_0:


//--------------------- .nv.global                --------------------------
	.section	.nv.global,"aw",@nobits
.nv.global:
	.type		_ZN40_INTERNAL_d74a0023_4_k_cu_6de5426c_316944cute1_E,@object
	.size		_ZN40_INTERNAL_d74a0023_4_k_cu_6de5426c_316944cute1_E,(_ZN40_INTERNAL_d74a0023_4_k_cu_6de5426c_316944cuda3std3__45__cpo6cbeginE - _ZN40_INTERNAL_d74a0023_4_k_cu_6de5426c_316944cute1_E)
_ZN40_INTERNAL_d74a0023_4_k_cu_6de5426c_316944cute1_E:
	.zero		1
	.type		_ZN40_INTERNAL_d74a0023_4_k_cu_6de5426c_316944cuda3std3__45__cpo6cbeginE,@object
	.size		_ZN40_INTERNAL_d74a0023_4_k_cu_6de5426c_316944cuda3std3__45__cpo6cbeginE,(_ZN40_INTERNAL_d74a0023_4_k_cu_6de5426c_316944cuda3std3__48in_placeE - _ZN40_INTERNAL_d74a0023_4_k_cu_6de5426c_316944cuda3std3__45__cpo6cbeginE)
_ZN40_INTERNAL_d74a0023_4_k_cu_6de5426c_316944cuda3std3__45__cpo6cbeginE:
	.zero		1
	.type		_ZN40_INTERNAL_d74a0023_4_k_cu_6de5426c_316944cuda3std3__48in_placeE,@object
	.size		_ZN40_INTERNAL_d74a0023_4_k_cu_6de5426c_316944cuda3std3__48in_placeE,(_ZN40_INTERNAL_d74a0023_4_k_cu_6de5426c_316944cuda3std6ranges3__45__cpo9iter_moveE - _ZN40_INTERNAL_d74a0023_4_k_cu_6de5426c_316944cuda3std3__48in_placeE)
_ZN40_INTERNAL_d74a0023_4_k_cu_6de5426c_316944cuda3std3__48in_placeE:
	.zero		1
	.type		_ZN40_INTERNAL_d74a0023_4_k_cu_6de5426c_316944cuda3std6ranges3__45__cpo9iter_moveE,@object
	.size		_ZN40_INTERNAL_d74a0023_4_k_cu_6de5426c_316944cuda3std6ranges3__45__cpo9iter_moveE,(_ZN40_INTERNAL_d74a0023_4_k_cu_6de5426c_316944cuda3std3__45__cpo5beginE - _ZN40_INTERNAL_d74a0023_4_k_cu_6de5426c_316944cuda3std6ranges3__45__cpo9iter_moveE)
_ZN40_INTERNAL_d74a0023_4_k_cu_6de5426c_316944cuda3std6ranges3__45__cpo9iter_moveE:
	.zero		1
	.type		_ZN40_INTERNAL_d74a0023_4_k_cu_6de5426c_316944cuda3std3__45__cpo5beginE,@object
	.size		_ZN40_INTERNAL_d74a0023_4_k_cu_6de5426c_316944cuda3std3__45__cpo5beginE,(_ZN40_INTERNAL_d74a0023_4_k_cu_6de5426c_316944cuda3std3__442_GLOBAL__N__d74a0023_4_k_cu_6de5426c_316946ignoreE - _ZN40_INTERNAL_d74a0023_4_k_cu_6de5426c_316944cuda3std3__45__cpo5beginE)
_ZN40_INTERNAL_d74a0023_4_k_cu_6de5426c_316944cuda3std3__45__cpo5beginE:
	.zero		1
	.type		_ZN40_INTERNAL_d74a0023_4_k_cu_6de5426c_316944cuda3std3__442_GLOBAL__N__d74a0023_4_k_cu_6de5426c_316946ignoreE,@object
	.size		_ZN40_INTERNAL_d74a0023_4_k_cu_6de5426c_316944cuda3std3__442_GLOBAL__N__d74a0023_4_k_cu_6de5426c_316946ignoreE,(_ZN40_INTERNAL_d74a0023_4_k_cu_6de5426c_316944cute7productE - _ZN40_INTERNAL_d74a0023_4_k_cu_6de5426c_316944cuda3std3__442_GLOBAL__N__d74a0023_4_k_cu_6de5426c_316946ignoreE)
_ZN40_INTERNAL_d74a0023_4_k_cu_6de5426c_316944cuda3std3__442_GLOBAL__N__d74a0023_4_k_cu_6de5426c_316946ignoreE:
	.zero		1
	.type		_ZN40_INTERNAL_d74a0023_4_k_cu_6de5426c_316944cute7productE,@object
	.size		_ZN40_INTERNAL_d74a0023_4_k_cu_6de5426c_316944cute7productE,(_ZN40_INTERNAL_d74a0023_4_k_cu_6de5426c_316944cuda3std3__45__cpo3endE - _ZN40_INTERNAL_d74a0023_4_k_cu_6de5426c_316944cute7productE)
_ZN40_INTERNAL_d74a0023_4_k_cu_6de5426c_316944cute7productE:
	.zero		1
	.type		_ZN40_INTERNAL_d74a0023_4_k_cu_6de5426c_316944cuda3std3__45__cpo3endE,@object
	.size		_ZN40_INTERNAL_d74a0023_4_k_cu_6de5426c_316944cuda3std3__45__cpo3endE,(_ZN40_INTERNAL_d74a0023_4_k_cu_6de5426c_316944cuda3std3__419piecewise_constructE - _ZN40_INTERNAL_d74a0023_4_k_cu_6de5426c_316944cuda3std3__45__cpo3endE)
_ZN40_INTERNAL_d74a0023_4_k_cu_6de5426c_316944cuda3std3__45__cpo3endE:
	.zero		1
	.type		_ZN40_INTERNAL_d74a0023_4_k_cu_6de5426c_316944cuda3std3__419piecewise_constructE,@object
	.size		_ZN40_INTERNAL_d74a0023_4_k_cu_6de5426c_316944cuda3std3__419piecewise_constructE,(_ZN40_INTERNAL_d74a0023_4_k_cu_6de5426c_316944cuda3std3__45__cpo4cendE - _ZN40_INTERNAL_d74a0023_4_k_cu_6de5426c_316944cuda3std3__419piecewise_constructE)
_ZN40_INTERNAL_d74a0023_4_k_cu_6de5426c_316944cuda3std3__419piecewise_constructE:
	.zero		1
	.type		_ZN40_INTERNAL_d74a0023_4_k_cu_6de5426c_316944cuda3std3__45__cpo4cendE,@object
	.size		_ZN40_INTERNAL_d74a0023_4_k_cu_6de5426c_316944cuda3std3__45__cpo4cendE,(_ZN40_INTERNAL_d74a0023_4_k_cu_6de5426c_316944cuda3std6ranges3__45__cpo4swapE - _ZN40_INTERNAL_d74a0023_4_k_cu_6de5426c_316944cuda3std3__45__cpo4cendE)
_ZN40_INTERNAL_d74a0023_4_k_cu_6de5426c_316944cuda3std3__45__cpo4cendE:
	.zero		1
	.type		_ZN40_INTERNAL_d74a0023_4_k_cu_6de5426c_316944cuda3std6ranges3__45__cpo4swapE,@object
	.size		_ZN40_INTERNAL_d74a0023_4_k_cu_6de5426c_316944cuda3std6ranges3__45__cpo4swapE,(.L_10 - _ZN40_INTERNAL_d74a0023_4_k_cu_6de5426c_316944cuda3std6ranges3__45__cpo4swapE)
_ZN40_INTERNAL_d74a0023_4_k_cu_6de5426c_316944cuda3std6ranges3__45__cpo4swapE:
	.zero		1
.L_10:


//--------------------- .nv.constant0._ZN7cutlass13device_kernelINS_4gemm6kernel13GemmUniversalIN4cute5tupleIJiiiiEEENS1_10collective13CollectiveMmaINS1_35MainloopSm100TmaUmmaWarpSpecializedILi24ELi2ELi4ENS5_IJNS4_1CILi1EEESB_SB_EEEEENS5_IJNSA_ILi128EEESE_NSA_ILi32EEEEEENS_12float_e5m2_tENS5_IJlSB_lEEESH_SI_NS4_8TiledMMAINS4_8MMA_AtomIJNS4_10MMA_TraitsINS4_19SM100_MMA_F8F6F4_SSEJSH_SH_fSE_SE_NS4_17integral_constantINS4_4UMMA5MajorELSP_0EEESQ_NSN_INSO_7ScaleInELSR_0EEESS_EEEEEENS4_6LayoutISC_NS5_IJNSA_ILi0EEESW_SW_EEEEENS5_IJNS4_10UnderscoreESZ_SZ_EEEEENS4_13SM90_TMA_LOADENS4_14ComposedLayoutINS4_7SwizzleILi1ELi4ELi3EEENS4_18smem_ptr_flag_bitsILi8EEENSV_INS5_IJNSA_ILi8EEESF_EEENS5_IJSF_SB_EEEEEEEvNS4_8identityES12_S1C_vS1D_EENS_8epilogue10collective18CollectiveEpilogueINS1F_23Sm100TmaWarpSpecializedILi2ELi2ELi64ELb0ELb0EEEJSG_NS5_IJNSV_ISE_SB_EENSV_INSA_ILi64EEESB_EEEEESH_SI_SH_SI_NS1F_6fusion15FusionCallbacksIS1J_NS1O_17LinearCombinationISH_fSH_fLNS_15FloatRoundStyleE2EEESG_S1N_JEEENS4_5SM1004TMEM4LOAD26SM100_TMEM_LOAD_32dp32b64xES12_NS13_INS14_ILi2ELi4ELi3EEES17_NSV_INS5_IJS18_S1L_EEENS5_IJS1L_SB_EEEEEEENS4_39AutoVectorizingCopyWithAssumedAlignmentILi128EEENS4_14SM90_TMA_STOREES22_S24_S24_EEEvvEEEEvNT_6ParamsE --------------------------
	.section	.nv.constant0._ZN7cutlass13device_kernelINS_4gemm6kernel13GemmUniversalIN4cute5tupleIJiiiiEEENS1_10collective13CollectiveMmaINS1_35MainloopSm100TmaUmmaWarpSpecializedILi24ELi2ELi4ENS5_IJNS4_1CILi1EEESB_SB_EEEEENS5_IJNSA_ILi128EEESE_NSA_ILi32EEEEEENS_12float_e5m2_tENS5_IJlSB_lEEESH_SI_NS4_8TiledMMAINS4_8MMA_AtomIJNS4_10MMA_TraitsINS4_19SM100_MMA_F8F6F4_SSEJSH_SH_fSE_SE_NS4_17integral_constantINS4_4UMMA5MajorELSP_0EEESQ_NSN_INSO_7ScaleInELSR_0EEESS_EEEEEENS4_6LayoutISC_NS5_IJNSA_ILi0EEESW_SW_EEEEENS5_IJNS4_10UnderscoreESZ_SZ_EEEEENS4_13SM90_TMA_LOADENS4_14ComposedLayoutINS4_7SwizzleILi1ELi4ELi3EEENS4_18smem_ptr_flag_bitsILi8EEENSV_INS5_IJNSA_ILi8EEESF_EEENS5_IJSF_SB_EEEEEEEvNS4_8identityES12_S1C_vS1D_EENS_8epilogue10collective18CollectiveEpilogueINS1F_23Sm100TmaWarpSpecializedILi2ELi2ELi64ELb0ELb0EEEJSG_NS5_IJNSV_ISE_SB_EENSV_INSA_ILi64EEESB_EEEEESH_SI_SH_SI_NS1F_6fusion15FusionCallbacksIS1J_NS1O_17LinearCombinationISH_fSH_fLNS_15FloatRoundStyleE2EEESG_S1N_JEEENS4_5SM1004TMEM4LOAD26SM100_TMEM_LOAD_32dp32b64xES12_NS13_INS14_ILi2ELi4ELi3EEES17_NSV_INS5_IJS18_S1L_EEENS5_IJS1L_SB_EEEEEEENS4_39AutoVectorizingCopyWithAssumedAlignmentILi128EEENS4_14SM90_TMA_STOREES22_S24_S24_EEEvvEEEEvNT_6ParamsE,"a",@progbits
	.sectionflags	@""
	.align	4
.nv.constant0._ZN7cutlass13device_kernelINS_4gemm6kernel13GemmUniversalIN4cute5tupleIJiiiiEEENS1_10collective13CollectiveMmaINS1_35MainloopSm100TmaUmmaWarpSpecializedILi24ELi2ELi4ENS5_IJNS4_1CILi1EEESB_SB_EEEEENS5_IJNSA_ILi128EEESE_NSA_ILi32EEEEEENS_12float_e5m2_tENS5_IJlSB_lEEESH_SI_NS4_8TiledMMAINS4_8MMA_AtomIJNS4_10MMA_TraitsINS4_19SM100_MMA_F8F6F4_SSEJSH_SH_fSE_SE_NS4_17integral_constantINS4_4UMMA5MajorELSP_0EEESQ_NSN_INSO_7ScaleInELSR_0EEESS_EEEEEENS4_6LayoutISC_NS5_IJNSA_ILi0EEESW_SW_EEEEENS5_IJNS4_10UnderscoreESZ_SZ_EEEEENS4_13SM90_TMA_LOADENS4_14ComposedLayoutINS4_7SwizzleILi1ELi4ELi3EEENS4_18smem_ptr_flag_bitsILi8EEENSV_INS5_IJNSA_ILi8EEESF_EEENS5_IJSF_SB_EEEEEEEvNS4_8identityES12_S1C_vS1D_EENS_8epilogue10collective18CollectiveEpilogueINS1F_23Sm100TmaWarpSpecializedILi2ELi2ELi64ELb0ELb0EEEJSG_NS5_IJNSV_ISE_SB_EENSV_INSA_ILi64EEESB_EEEEESH_SI_SH_SI_NS1F_6fusion15FusionCallbacksIS1J_NS1O_17LinearCombinationISH_fSH_fLNS_15FloatRoundStyleE2EEESG_S1N_JEEENS4_5SM1004TMEM4LOAD26SM100_TMEM_LOAD_32dp32b64xES12_NS13_INS14_ILi2ELi4ELi3EEES17_NSV_INS5_IJS18_S1L_EEENS5_IJS1L_SB_EEEEEEENS4_39AutoVectorizingCopyWithAssumedAlignmentILi128EEENS4_14SM90_TMA_STOREES22_S24_S24_EEEvvEEEEvNT_6ParamsE:
	.zero		2944


//--------------------- SYMBOLS --------------------------

	.type		.nv.reservedSmem.offset0,@object
	.size		.nv.reservedSmem.offset0,0x4
	.type		.nv.reservedSmem.cap,@object
	.size		.nv.reservedSmem.cap,0x4
	.type		__assertfail,@function
